//
// Generated by NVIDIA NVVM Compiler
//
// Compiler Build ID: CL-36424714
// Cuda compilation tools, release 13.0, V13.0.88
// Based on NVVM 20.0.0
//

.version 9.0
.target sm_100
.address_size 64

	// .globl	_Z8GPU_gemmP6__halfS0_Pf
.extern .func  (.param .b32 func_retval0) vprintf
(
	.param .b64 vprintf_param_0,
	.param .b64 vprintf_param_1
)
;
// _ZZ8GPU_gemmP6__halfS0_PfE5smemA has been demoted
// _ZZ8GPU_gemmP6__halfS0_PfE5smemB has been demoted
.global .align 1 .b8 $str[43] = {61, 61, 61, 61, 61, 61, 61, 61, 61, 61, 61, 61, 61, 61, 61, 71, 80, 85, 95, 105, 110, 105, 116, 95, 65, 61, 61, 61, 61, 61, 61, 61, 61, 61, 61, 61, 61, 61, 61, 61, 61, 10};
.global .align 1 .b8 $str$1[4] = {37, 102, 32};
.global .align 1 .b8 $str$2[2] = {10};
.global .align 1 .b8 $str$3[46] = {61, 61, 61, 61, 61, 61, 61, 61, 61, 61, 61, 61, 61, 61, 61, 61, 61, 61, 61, 61, 61, 61, 61, 61, 61, 61, 61, 61, 61, 61, 61, 61, 61, 61, 61, 61, 61, 61, 61, 61, 61, 61, 10, 10, 10};
.global .align 1 .b8 $str$4[43] = {61, 61, 61, 61, 61, 61, 61, 61, 61, 61, 61, 61, 61, 61, 61, 71, 80, 85, 95, 105, 110, 105, 116, 95, 66, 61, 61, 61, 61, 61, 61, 61, 61, 61, 61, 61, 61, 61, 61, 61, 61, 10};
.global .align 1 .b8 $str$5[42] = {61, 61, 61, 61, 61, 61, 61, 61, 61, 61, 61, 61, 61, 115, 109, 101, 109, 65, 32, 61, 61, 61, 61, 61, 61, 61, 61, 61, 61, 61, 61, 61, 61, 61, 61, 61, 61, 61, 61, 61, 10};
.global .align 1 .b8 $str$6[43] = {61, 61, 61, 61, 61, 61, 61, 61, 61, 61, 61, 61, 61, 115, 109, 101, 109, 65, 32, 61, 61, 61, 61, 61, 61, 61, 61, 61, 61, 61, 61, 61, 61, 61, 61, 61, 61, 61, 61, 61, 10, 10};
.global .align 1 .b8 $str$7[42] = {61, 61, 61, 61, 61, 61, 61, 61, 61, 61, 61, 61, 61, 115, 109, 101, 109, 66, 32, 61, 61, 61, 61, 61, 61, 61, 61, 61, 61, 61, 61, 61, 61, 61, 61, 61, 61, 61, 61, 61, 10};
.global .align 1 .b8 $str$8[43] = {61, 61, 61, 61, 61, 61, 61, 61, 61, 61, 61, 61, 61, 115, 109, 101, 109, 66, 32, 61, 61, 61, 61, 61, 61, 61, 61, 61, 61, 61, 61, 61, 61, 61, 61, 61, 61, 61, 61, 61, 10, 10};
.global .align 1 .b8 $str$9[78] = {116, 104, 114, 101, 97, 100, 73, 100, 120, 32, 32, 37, 100, 32, 104, 111, 108, 100, 115, 32, 32, 114, 101, 103, 91, 48, 93, 32, 32, 37, 102, 32, 37, 102, 32, 114, 101, 103, 91, 49, 93, 32, 32, 37, 102, 32, 37, 102, 32, 114, 101, 103, 91, 50, 93, 32, 32, 37, 102, 32, 37, 102, 32, 114, 101, 103, 91, 51, 93, 32, 32, 37, 102, 32, 37, 102, 10};
.global .align 1 .b8 $str$10[55] = {91, 66, 93, 32, 116, 104, 114, 101, 97, 100, 73, 100, 120, 32, 32, 37, 100, 32, 104, 111, 108, 100, 115, 32, 32, 114, 101, 103, 91, 48, 93, 32, 32, 37, 102, 32, 37, 102, 32, 114, 101, 103, 91, 49, 93, 32, 32, 37, 102, 32, 37, 102, 32, 10};
.global .align 1 .b8 $str$11[68] = {91, 67, 93, 32, 116, 104, 114, 101, 97, 100, 73, 100, 120, 32, 32, 37, 100, 32, 104, 111, 108, 100, 115, 32, 32, 114, 101, 103, 91, 48, 93, 32, 32, 37, 102, 32, 114, 101, 103, 91, 49, 93, 32, 37, 102, 32, 114, 101, 103, 91, 50, 93, 32, 32, 37, 102, 32, 114, 101, 103, 91, 51, 93, 32, 37, 102, 10};
.global .align 1 .b8 $str$12[40] = {61, 61, 61, 61, 61, 61, 61, 61, 61, 61, 61, 61, 61, 61, 61, 61, 61, 61, 116, 114, 97, 110, 115, 95, 66, 61, 61, 61, 61, 61, 61, 61, 61, 61, 61, 61, 61, 61, 10};
.global .align 1 .b8 $str$13[41] = {61, 61, 61, 61, 61, 61, 61, 61, 61, 61, 61, 61, 61, 61, 61, 61, 61, 61, 116, 114, 97, 110, 115, 95, 66, 61, 61, 61, 61, 61, 61, 61, 61, 61, 61, 61, 61, 61, 10, 10};

.visible .entry _Z8GPU_gemmP6__halfS0_Pf(
	.param .u64 .ptr .align 1 _Z8GPU_gemmP6__halfS0_Pf_param_0,
	.param .u64 .ptr .align 1 _Z8GPU_gemmP6__halfS0_Pf_param_1,
	.param .u64 .ptr .align 1 _Z8GPU_gemmP6__halfS0_Pf_param_2
)
{
	.local .align 8 .b8 	__local_depot0[72];
	.reg .b64 	%SP;
	.reg .b64 	%SPL;
	.reg .pred 	%p<16>;
	.reg .b16 	%rs<109>;
	.reg .b32 	%r<212>;
	.reg .b32 	%f<85>;
	.reg .b64 	%rd<70>;
	.reg .b64 	%fd<81>;
	// demoted variable
	.shared .align 2 .b8 _ZZ8GPU_gemmP6__halfS0_PfE5smemA[512];
	// demoted variable
	.shared .align 2 .b8 _ZZ8GPU_gemmP6__halfS0_PfE5smemB[256];
	mov.u64 	%SPL, __local_depot0;
	cvta.local.u64 	%SP, %SPL;
	ld.param.u64 	%rd10, [_Z8GPU_gemmP6__halfS0_Pf_param_0];
	ld.param.u64 	%rd11, [_Z8GPU_gemmP6__halfS0_Pf_param_1];
	cvta.to.global.u64 	%rd1, %rd10;
	cvta.to.global.u64 	%rd2, %rd11;
	add.u64 	%rd12, %SP, 0;
	add.u64 	%rd3, %SPL, 0;
	mov.u32 	%r1, %tid.x;
	setp.ne.s32 	%p2, %r1, 0;
	@%p2 bra 	$L__BB0_6;
	mov.u64 	%rd13, $str;
	cvta.global.u64 	%rd14, %rd13;
	{ // callseq 0, 0
	.param .b64 param0;
	st.param.b64 	[param0], %rd14;
	.param .b64 param1;
	st.param.b64 	[param1], 0;
	.param .b32 retval0;
	call.uni (retval0), 
	vprintf, 
	(
	param0, 
	param1
	);
	ld.param.b32 	%r18, [retval0];
	} // callseq 0
	add.s64 	%rd68, %rd1, 16;
	mov.b32 	%r208, 0;
	mov.u64 	%rd15, $str$1;
$L__BB0_2:
	ld.global.u16 	%rs1, [%rd68+-16];
	// begin inline asm
	{  cvt.f32.f16 %f1, %rs1;}

	// end inline asm
	cvt.f64.f32 	%fd1, %f1;
	st.local.f64 	[%rd3], %fd1;
	cvta.global.u64 	%rd16, %rd15;
	{ // callseq 1, 0
	.param .b64 param0;
	st.param.b64 	[param0], %rd16;
	.param .b64 param1;
	st.param.b64 	[param1], %rd12;
	.param .b32 retval0;
	call.uni (retval0), 
	vprintf, 
	(
	param0, 
	param1
	);
	ld.param.b32 	%r20, [retval0];
	} // callseq 1
	ld.global.u16 	%rs2, [%rd68+-14];
	// begin inline asm
	{  cvt.f32.f16 %f2, %rs2;}

	// end inline asm
	cvt.f64.f32 	%fd2, %f2;
	st.local.f64 	[%rd3], %fd2;
	{ // callseq 2, 0
	.param .b64 param0;
	st.param.b64 	[param0], %rd16;
	.param .b64 param1;
	st.param.b64 	[param1], %rd12;
	.param .b32 retval0;
	call.uni (retval0), 
	vprintf, 
	(
	param0, 
	param1
	);
	ld.param.b32 	%r22, [retval0];
	} // callseq 2
	ld.global.u16 	%rs3, [%rd68+-12];
	// begin inline asm
	{  cvt.f32.f16 %f3, %rs3;}

	// end inline asm
	cvt.f64.f32 	%fd3, %f3;
	st.local.f64 	[%rd3], %fd3;
	{ // callseq 3, 0
	.param .b64 param0;
	st.param.b64 	[param0], %rd16;
	.param .b64 param1;
	st.param.b64 	[param1], %rd12;
	.param .b32 retval0;
	call.uni (retval0), 
	vprintf, 
	(
	param0, 
	param1
	);
	ld.param.b32 	%r24, [retval0];
	} // callseq 3
	ld.global.u16 	%rs4, [%rd68+-10];
	// begin inline asm
	{  cvt.f32.f16 %f4, %rs4;}

	// end inline asm
	cvt.f64.f32 	%fd4, %f4;
	st.local.f64 	[%rd3], %fd4;
	{ // callseq 4, 0
	.param .b64 param0;
	st.param.b64 	[param0], %rd16;
	.param .b64 param1;
	st.param.b64 	[param1], %rd12;
	.param .b32 retval0;
	call.uni (retval0), 
	vprintf, 
	(
	param0, 
	param1
	);
	ld.param.b32 	%r26, [retval0];
	} // callseq 4
	ld.global.u16 	%rs5, [%rd68+-8];
	// begin inline asm
	{  cvt.f32.f16 %f5, %rs5;}

	// end inline asm
	cvt.f64.f32 	%fd5, %f5;
	st.local.f64 	[%rd3], %fd5;
	{ // callseq 5, 0
	.param .b64 param0;
	st.param.b64 	[param0], %rd16;
	.param .b64 param1;
	st.param.b64 	[param1], %rd12;
	.param .b32 retval0;
	call.uni (retval0), 
	vprintf, 
	(
	param0, 
	param1
	);
	ld.param.b32 	%r28, [retval0];
	} // callseq 5
	ld.global.u16 	%rs6, [%rd68+-6];
	// begin inline asm
	{  cvt.f32.f16 %f6, %rs6;}

	// end inline asm
	cvt.f64.f32 	%fd6, %f6;
	st.local.f64 	[%rd3], %fd6;
	{ // callseq 6, 0
	.param .b64 param0;
	st.param.b64 	[param0], %rd16;
	.param .b64 param1;
	st.param.b64 	[param1], %rd12;
	.param .b32 retval0;
	call.uni (retval0), 
	vprintf, 
	(
	param0, 
	param1
	);
	ld.param.b32 	%r30, [retval0];
	} // callseq 6
	ld.global.u16 	%rs7, [%rd68+-4];
	// begin inline asm
	{  cvt.f32.f16 %f7, %rs7;}

	// end inline asm
	cvt.f64.f32 	%fd7, %f7;
	st.local.f64 	[%rd3], %fd7;
	{ // callseq 7, 0
	.param .b64 param0;
	st.param.b64 	[param0], %rd16;
	.param .b64 param1;
	st.param.b64 	[param1], %rd12;
	.param .b32 retval0;
	call.uni (retval0), 
	vprintf, 
	(
	param0, 
	param1
	);
	ld.param.b32 	%r32, [retval0];
	} // callseq 7
	ld.global.u16 	%rs8, [%rd68+-2];
	// begin inline asm
	{  cvt.f32.f16 %f8, %rs8;}

	// end inline asm
	cvt.f64.f32 	%fd8, %f8;
	st.local.f64 	[%rd3], %fd8;
	{ // callseq 8, 0
	.param .b64 param0;
	st.param.b64 	[param0], %rd16;
	.param .b64 param1;
	st.param.b64 	[param1], %rd12;
	.param .b32 retval0;
	call.uni (retval0), 
	vprintf, 
	(
	param0, 
	param1
	);
	ld.param.b32 	%r34, [retval0];
	} // callseq 8
	ld.global.u16 	%rs9, [%rd68];
	// begin inline asm
	{  cvt.f32.f16 %f9, %rs9;}

	// end inline asm
	cvt.f64.f32 	%fd9, %f9;
	st.local.f64 	[%rd3], %fd9;
	{ // callseq 9, 0
	.param .b64 param0;
	st.param.b64 	[param0], %rd16;
	.param .b64 param1;
	st.param.b64 	[param1], %rd12;
	.param .b32 retval0;
	call.uni (retval0), 
	vprintf, 
	(
	param0, 
	param1
	);
	ld.param.b32 	%r36, [retval0];
	} // callseq 9
	ld.global.u16 	%rs10, [%rd68+2];
	// begin inline asm
	{  cvt.f32.f16 %f10, %rs10;}

	// end inline asm
	cvt.f64.f32 	%fd10, %f10;
	st.local.f64 	[%rd3], %fd10;
	{ // callseq 10, 0
	.param .b64 param0;
	st.param.b64 	[param0], %rd16;
	.param .b64 param1;
	st.param.b64 	[param1], %rd12;
	.param .b32 retval0;
	call.uni (retval0), 
	vprintf, 
	(
	param0, 
	param1
	);
	ld.param.b32 	%r38, [retval0];
	} // callseq 10
	ld.global.u16 	%rs11, [%rd68+4];
	// begin inline asm
	{  cvt.f32.f16 %f11, %rs11;}

	// end inline asm
	cvt.f64.f32 	%fd11, %f11;
	st.local.f64 	[%rd3], %fd11;
	{ // callseq 11, 0
	.param .b64 param0;
	st.param.b64 	[param0], %rd16;
	.param .b64 param1;
	st.param.b64 	[param1], %rd12;
	.param .b32 retval0;
	call.uni (retval0), 
	vprintf, 
	(
	param0, 
	param1
	);
	ld.param.b32 	%r40, [retval0];
	} // callseq 11
	ld.global.u16 	%rs12, [%rd68+6];
	// begin inline asm
	{  cvt.f32.f16 %f12, %rs12;}

	// end inline asm
	cvt.f64.f32 	%fd12, %f12;
	st.local.f64 	[%rd3], %fd12;
	{ // callseq 12, 0
	.param .b64 param0;
	st.param.b64 	[param0], %rd16;
	.param .b64 param1;
	st.param.b64 	[param1], %rd12;
	.param .b32 retval0;
	call.uni (retval0), 
	vprintf, 
	(
	param0, 
	param1
	);
	ld.param.b32 	%r42, [retval0];
	} // callseq 12
	ld.global.u16 	%rs13, [%rd68+8];
	// begin inline asm
	{  cvt.f32.f16 %f13, %rs13;}

	// end inline asm
	cvt.f64.f32 	%fd13, %f13;
	st.local.f64 	[%rd3], %fd13;
	{ // callseq 13, 0
	.param .b64 param0;
	st.param.b64 	[param0], %rd16;
	.param .b64 param1;
	st.param.b64 	[param1], %rd12;
	.param .b32 retval0;
	call.uni (retval0), 
	vprintf, 
	(
	param0, 
	param1
	);
	ld.param.b32 	%r44, [retval0];
	} // callseq 13
	ld.global.u16 	%rs14, [%rd68+10];
	// begin inline asm
	{  cvt.f32.f16 %f14, %rs14;}

	// end inline asm
	cvt.f64.f32 	%fd14, %f14;
	st.local.f64 	[%rd3], %fd14;
	{ // callseq 14, 0
	.param .b64 param0;
	st.param.b64 	[param0], %rd16;
	.param .b64 param1;
	st.param.b64 	[param1], %rd12;
	.param .b32 retval0;
	call.uni (retval0), 
	vprintf, 
	(
	param0, 
	param1
	);
	ld.param.b32 	%r46, [retval0];
	} // callseq 14
	ld.global.u16 	%rs15, [%rd68+12];
	// begin inline asm
	{  cvt.f32.f16 %f15, %rs15;}

	// end inline asm
	cvt.f64.f32 	%fd15, %f15;
	st.local.f64 	[%rd3], %fd15;
	{ // callseq 15, 0
	.param .b64 param0;
	st.param.b64 	[param0], %rd16;
	.param .b64 param1;
	st.param.b64 	[param1], %rd12;
	.param .b32 retval0;
	call.uni (retval0), 
	vprintf, 
	(
	param0, 
	param1
	);
	ld.param.b32 	%r48, [retval0];
	} // callseq 15
	ld.global.u16 	%rs16, [%rd68+14];
	// begin inline asm
	{  cvt.f32.f16 %f16, %rs16;}

	// end inline asm
	cvt.f64.f32 	%fd16, %f16;
	st.local.f64 	[%rd3], %fd16;
	{ // callseq 16, 0
	.param .b64 param0;
	st.param.b64 	[param0], %rd16;
	.param .b64 param1;
	st.param.b64 	[param1], %rd12;
	.param .b32 retval0;
	call.uni (retval0), 
	vprintf, 
	(
	param0, 
	param1
	);
	ld.param.b32 	%r50, [retval0];
	} // callseq 16
	mov.u64 	%rd18, $str$2;
	cvta.global.u64 	%rd19, %rd18;
	{ // callseq 17, 0
	.param .b64 param0;
	st.param.b64 	[param0], %rd19;
	.param .b64 param1;
	st.param.b64 	[param1], 0;
	.param .b32 retval0;
	call.uni (retval0), 
	vprintf, 
	(
	param0, 
	param1
	);
	ld.param.b32 	%r52, [retval0];
	} // callseq 17
	add.s32 	%r208, %r208, 1;
	add.s64 	%rd68, %rd68, 32;
	setp.ne.s32 	%p3, %r208, 16;
	@%p3 bra 	$L__BB0_2;
	mov.u64 	%rd20, $str$3;
	cvta.global.u64 	%rd21, %rd20;
	{ // callseq 18, 0
	.param .b64 param0;
	st.param.b64 	[param0], %rd21;
	.param .b64 param1;
	st.param.b64 	[param1], 0;
	.param .b32 retval0;
	call.uni (retval0), 
	vprintf, 
	(
	param0, 
	param1
	);
	ld.param.b32 	%r55, [retval0];
	} // callseq 18
	mov.u64 	%rd22, $str$4;
	cvta.global.u64 	%rd23, %rd22;
	{ // callseq 19, 0
	.param .b64 param0;
	st.param.b64 	[param0], %rd23;
	.param .b64 param1;
	st.param.b64 	[param1], 0;
	.param .b32 retval0;
	call.uni (retval0), 
	vprintf, 
	(
	param0, 
	param1
	);
	ld.param.b32 	%r57, [retval0];
	} // callseq 19
	add.s64 	%rd69, %rd2, 16;
	mov.b32 	%r209, 0;
$L__BB0_4:
	ld.global.u16 	%rs17, [%rd69+-16];
	// begin inline asm
	{  cvt.f32.f16 %f17, %rs17;}

	// end inline asm
	cvt.f64.f32 	%fd17, %f17;
	st.local.f64 	[%rd3], %fd17;
	cvta.global.u64 	%rd25, %rd15;
	{ // callseq 20, 0
	.param .b64 param0;
	st.param.b64 	[param0], %rd25;
	.param .b64 param1;
	st.param.b64 	[param1], %rd12;
	.param .b32 retval0;
	call.uni (retval0), 
	vprintf, 
	(
	param0, 
	param1
	);
	ld.param.b32 	%r59, [retval0];
	} // callseq 20
	ld.global.u16 	%rs18, [%rd69+-14];
	// begin inline asm
	{  cvt.f32.f16 %f18, %rs18;}

	// end inline asm
	cvt.f64.f32 	%fd18, %f18;
	st.local.f64 	[%rd3], %fd18;
	{ // callseq 21, 0
	.param .b64 param0;
	st.param.b64 	[param0], %rd25;
	.param .b64 param1;
	st.param.b64 	[param1], %rd12;
	.param .b32 retval0;
	call.uni (retval0), 
	vprintf, 
	(
	param0, 
	param1
	);
	ld.param.b32 	%r61, [retval0];
	} // callseq 21
	ld.global.u16 	%rs19, [%rd69+-12];
	// begin inline asm
	{  cvt.f32.f16 %f19, %rs19;}

	// end inline asm
	cvt.f64.f32 	%fd19, %f19;
	st.local.f64 	[%rd3], %fd19;
	{ // callseq 22, 0
	.param .b64 param0;
	st.param.b64 	[param0], %rd25;
	.param .b64 param1;
	st.param.b64 	[param1], %rd12;
	.param .b32 retval0;
	call.uni (retval0), 
	vprintf, 
	(
	param0, 
	param1
	);
	ld.param.b32 	%r63, [retval0];
	} // callseq 22
	ld.global.u16 	%rs20, [%rd69+-10];
	// begin inline asm
	{  cvt.f32.f16 %f20, %rs20;}

	// end inline asm
	cvt.f64.f32 	%fd20, %f20;
	st.local.f64 	[%rd3], %fd20;
	{ // callseq 23, 0
	.param .b64 param0;
	st.param.b64 	[param0], %rd25;
	.param .b64 param1;
	st.param.b64 	[param1], %rd12;
	.param .b32 retval0;
	call.uni (retval0), 
	vprintf, 
	(
	param0, 
	param1
	);
	ld.param.b32 	%r65, [retval0];
	} // callseq 23
	ld.global.u16 	%rs21, [%rd69+-8];
	// begin inline asm
	{  cvt.f32.f16 %f21, %rs21;}

	// end inline asm
	cvt.f64.f32 	%fd21, %f21;
	st.local.f64 	[%rd3], %fd21;
	{ // callseq 24, 0
	.param .b64 param0;
	st.param.b64 	[param0], %rd25;
	.param .b64 param1;
	st.param.b64 	[param1], %rd12;
	.param .b32 retval0;
	call.uni (retval0), 
	vprintf, 
	(
	param0, 
	param1
	);
	ld.param.b32 	%r67, [retval0];
	} // callseq 24
	ld.global.u16 	%rs22, [%rd69+-6];
	// begin inline asm
	{  cvt.f32.f16 %f22, %rs22;}

	// end inline asm
	cvt.f64.f32 	%fd22, %f22;
	st.local.f64 	[%rd3], %fd22;
	{ // callseq 25, 0
	.param .b64 param0;
	st.param.b64 	[param0], %rd25;
	.param .b64 param1;
	st.param.b64 	[param1], %rd12;
	.param .b32 retval0;
	call.uni (retval0), 
	vprintf, 
	(
	param0, 
	param1
	);
	ld.param.b32 	%r69, [retval0];
	} // callseq 25
	ld.global.u16 	%rs23, [%rd69+-4];
	// begin inline asm
	{  cvt.f32.f16 %f23, %rs23;}

	// end inline asm
	cvt.f64.f32 	%fd23, %f23;
	st.local.f64 	[%rd3], %fd23;
	{ // callseq 26, 0
	.param .b64 param0;
	st.param.b64 	[param0], %rd25;
	.param .b64 param1;
	st.param.b64 	[param1], %rd12;
	.param .b32 retval0;
	call.uni (retval0), 
	vprintf, 
	(
	param0, 
	param1
	);
	ld.param.b32 	%r71, [retval0];
	} // callseq 26
	ld.global.u16 	%rs24, [%rd69+-2];
	// begin inline asm
	{  cvt.f32.f16 %f24, %rs24;}

	// end inline asm
	cvt.f64.f32 	%fd24, %f24;
	st.local.f64 	[%rd3], %fd24;
	{ // callseq 27, 0
	.param .b64 param0;
	st.param.b64 	[param0], %rd25;
	.param .b64 param1;
	st.param.b64 	[param1], %rd12;
	.param .b32 retval0;
	call.uni (retval0), 
	vprintf, 
	(
	param0, 
	param1
	);
	ld.param.b32 	%r73, [retval0];
	} // callseq 27
	ld.global.u16 	%rs25, [%rd69];
	// begin inline asm
	{  cvt.f32.f16 %f25, %rs25;}

	// end inline asm
	cvt.f64.f32 	%fd25, %f25;
	st.local.f64 	[%rd3], %fd25;
	{ // callseq 28, 0
	.param .b64 param0;
	st.param.b64 	[param0], %rd25;
	.param .b64 param1;
	st.param.b64 	[param1], %rd12;
	.param .b32 retval0;
	call.uni (retval0), 
	vprintf, 
	(
	param0, 
	param1
	);
	ld.param.b32 	%r75, [retval0];
	} // callseq 28
	ld.global.u16 	%rs26, [%rd69+2];
	// begin inline asm
	{  cvt.f32.f16 %f26, %rs26;}

	// end inline asm
	cvt.f64.f32 	%fd26, %f26;
	st.local.f64 	[%rd3], %fd26;
	{ // callseq 29, 0
	.param .b64 param0;
	st.param.b64 	[param0], %rd25;
	.param .b64 param1;
	st.param.b64 	[param1], %rd12;
	.param .b32 retval0;
	call.uni (retval0), 
	vprintf, 
	(
	param0, 
	param1
	);
	ld.param.b32 	%r77, [retval0];
	} // callseq 29
	ld.global.u16 	%rs27, [%rd69+4];
	// begin inline asm
	{  cvt.f32.f16 %f27, %rs27;}

	// end inline asm
	cvt.f64.f32 	%fd27, %f27;
	st.local.f64 	[%rd3], %fd27;
	{ // callseq 30, 0
	.param .b64 param0;
	st.param.b64 	[param0], %rd25;
	.param .b64 param1;
	st.param.b64 	[param1], %rd12;
	.param .b32 retval0;
	call.uni (retval0), 
	vprintf, 
	(
	param0, 
	param1
	);
	ld.param.b32 	%r79, [retval0];
	} // callseq 30
	ld.global.u16 	%rs28, [%rd69+6];
	// begin inline asm
	{  cvt.f32.f16 %f28, %rs28;}

	// end inline asm
	cvt.f64.f32 	%fd28, %f28;
	st.local.f64 	[%rd3], %fd28;
	{ // callseq 31, 0
	.param .b64 param0;
	st.param.b64 	[param0], %rd25;
	.param .b64 param1;
	st.param.b64 	[param1], %rd12;
	.param .b32 retval0;
	call.uni (retval0), 
	vprintf, 
	(
	param0, 
	param1
	);
	ld.param.b32 	%r81, [retval0];
	} // callseq 31
	ld.global.u16 	%rs29, [%rd69+8];
	// begin inline asm
	{  cvt.f32.f16 %f29, %rs29;}

	// end inline asm
	cvt.f64.f32 	%fd29, %f29;
	st.local.f64 	[%rd3], %fd29;
	{ // callseq 32, 0
	.param .b64 param0;
	st.param.b64 	[param0], %rd25;
	.param .b64 param1;
	st.param.b64 	[param1], %rd12;
	.param .b32 retval0;
	call.uni (retval0), 
	vprintf, 
	(
	param0, 
	param1
	);
	ld.param.b32 	%r83, [retval0];
	} // callseq 32
	ld.global.u16 	%rs30, [%rd69+10];
	// begin inline asm
	{  cvt.f32.f16 %f30, %rs30;}

	// end inline asm
	cvt.f64.f32 	%fd30, %f30;
	st.local.f64 	[%rd3], %fd30;
	{ // callseq 33, 0
	.param .b64 param0;
	st.param.b64 	[param0], %rd25;
	.param .b64 param1;
	st.param.b64 	[param1], %rd12;
	.param .b32 retval0;
	call.uni (retval0), 
	vprintf, 
	(
	param0, 
	param1
	);
	ld.param.b32 	%r85, [retval0];
	} // callseq 33
	ld.global.u16 	%rs31, [%rd69+12];
	// begin inline asm
	{  cvt.f32.f16 %f31, %rs31;}

	// end inline asm
	cvt.f64.f32 	%fd31, %f31;
	st.local.f64 	[%rd3], %fd31;
	{ // callseq 34, 0
	.param .b64 param0;
	st.param.b64 	[param0], %rd25;
	.param .b64 param1;
	st.param.b64 	[param1], %rd12;
	.param .b32 retval0;
	call.uni (retval0), 
	vprintf, 
	(
	param0, 
	param1
	);
	ld.param.b32 	%r87, [retval0];
	} // callseq 34
	ld.global.u16 	%rs32, [%rd69+14];
	// begin inline asm
	{  cvt.f32.f16 %f32, %rs32;}

	// end inline asm
	cvt.f64.f32 	%fd32, %f32;
	st.local.f64 	[%rd3], %fd32;
	{ // callseq 35, 0
	.param .b64 param0;
	st.param.b64 	[param0], %rd25;
	.param .b64 param1;
	st.param.b64 	[param1], %rd12;
	.param .b32 retval0;
	call.uni (retval0), 
	vprintf, 
	(
	param0, 
	param1
	);
	ld.param.b32 	%r89, [retval0];
	} // callseq 35
	cvta.global.u64 	%rd28, %rd18;
	{ // callseq 36, 0
	.param .b64 param0;
	st.param.b64 	[param0], %rd28;
	.param .b64 param1;
	st.param.b64 	[param1], 0;
	.param .b32 retval0;
	call.uni (retval0), 
	vprintf, 
	(
	param0, 
	param1
	);
	ld.param.b32 	%r91, [retval0];
	} // callseq 36
	add.s32 	%r209, %r209, 1;
	add.s64 	%rd69, %rd69, 32;
	setp.ne.s32 	%p4, %r209, 8;
	@%p4 bra 	$L__BB0_4;
	cvta.global.u64 	%rd30, %rd20;
	{ // callseq 37, 0
	.param .b64 param0;
	st.param.b64 	[param0], %rd30;
	.param .b64 param1;
	st.param.b64 	[param1], 0;
	.param .b32 retval0;
	call.uni (retval0), 
	vprintf, 
	(
	param0, 
	param1
	);
	ld.param.b32 	%r93, [retval0];
	} // callseq 37
$L__BB0_6:
	setp.gt.u32 	%p6, %r1, 15;
	mov.pred 	%p15, 0;
	@%p6 bra 	$L__BB0_9;
	shl.b32 	%r6, %r1, 4;
	shl.b32 	%r95, %r1, 5;
	mov.u32 	%r96, _ZZ8GPU_gemmP6__halfS0_PfE5smemA;
	add.s32 	%r97, %r96, %r95;
	mul.wide.u32 	%rd31, %r6, 2;
	add.s64 	%rd32, %rd1, %rd31;
	ld.global.u16 	%rs33, [%rd32];
	st.shared.u16 	[%r97], %rs33;
	ld.global.u16 	%rs34, [%rd32+2];
	st.shared.u16 	[%r97+2], %rs34;
	ld.global.u16 	%rs35, [%rd32+4];
	st.shared.u16 	[%r97+4], %rs35;
	ld.global.u16 	%rs36, [%rd32+6];
	st.shared.u16 	[%r97+6], %rs36;
	ld.global.u16 	%rs37, [%rd32+8];
	st.shared.u16 	[%r97+8], %rs37;
	ld.global.u16 	%rs38, [%rd32+10];
	st.shared.u16 	[%r97+10], %rs38;
	ld.global.u16 	%rs39, [%rd32+12];
	st.shared.u16 	[%r97+12], %rs39;
	ld.global.u16 	%rs40, [%rd32+14];
	st.shared.u16 	[%r97+14], %rs40;
	ld.global.u16 	%rs41, [%rd32+16];
	st.shared.u16 	[%r97+16], %rs41;
	ld.global.u16 	%rs42, [%rd32+18];
	st.shared.u16 	[%r97+18], %rs42;
	ld.global.u16 	%rs43, [%rd32+20];
	st.shared.u16 	[%r97+20], %rs43;
	ld.global.u16 	%rs44, [%rd32+22];
	st.shared.u16 	[%r97+22], %rs44;
	ld.global.u16 	%rs45, [%rd32+24];
	st.shared.u16 	[%r97+24], %rs45;
	ld.global.u16 	%rs46, [%rd32+26];
	st.shared.u16 	[%r97+26], %rs46;
	ld.global.u16 	%rs47, [%rd32+28];
	st.shared.u16 	[%r97+28], %rs47;
	ld.global.u16 	%rs48, [%rd32+30];
	st.shared.u16 	[%r97+30], %rs48;
	setp.gt.u32 	%p8, %r1, 7;
	@%p8 bra 	$L__BB0_9;
	shl.b32 	%r98, %r6, 1;
	mov.u32 	%r99, _ZZ8GPU_gemmP6__halfS0_PfE5smemB;
	add.s32 	%r100, %r99, %r98;
	add.s64 	%rd34, %rd2, %rd31;
	ld.global.u16 	%rs49, [%rd34];
	st.shared.u16 	[%r100], %rs49;
	ld.global.u16 	%rs50, [%rd34+2];
	st.shared.u16 	[%r100+2], %rs50;
	ld.global.u16 	%rs51, [%rd34+4];
	st.shared.u16 	[%r100+4], %rs51;
	ld.global.u16 	%rs52, [%rd34+6];
	st.shared.u16 	[%r100+6], %rs52;
	ld.global.u16 	%rs53, [%rd34+8];
	st.shared.u16 	[%r100+8], %rs53;
	ld.global.u16 	%rs54, [%rd34+10];
	st.shared.u16 	[%r100+10], %rs54;
	ld.global.u16 	%rs55, [%rd34+12];
	st.shared.u16 	[%r100+12], %rs55;
	ld.global.u16 	%rs56, [%rd34+14];
	st.shared.u16 	[%r100+14], %rs56;
	ld.global.u16 	%rs57, [%rd34+16];
	st.shared.u16 	[%r100+16], %rs57;
	ld.global.u16 	%rs58, [%rd34+18];
	st.shared.u16 	[%r100+18], %rs58;
	ld.global.u16 	%rs59, [%rd34+20];
	st.shared.u16 	[%r100+20], %rs59;
	ld.global.u16 	%rs60, [%rd34+22];
	st.shared.u16 	[%r100+22], %rs60;
	ld.global.u16 	%rs61, [%rd34+24];
	st.shared.u16 	[%r100+24], %rs61;
	ld.global.u16 	%rs62, [%rd34+26];
	st.shared.u16 	[%r100+26], %rs62;
	ld.global.u16 	%rs63, [%rd34+28];
	st.shared.u16 	[%r100+28], %rs63;
	ld.global.u16 	%rs64, [%rd34+30];
	st.shared.u16 	[%r100+30], %rs64;
	mov.pred 	%p15, -1;
$L__BB0_9:
	setp.ne.s32 	%p10, %r1, 0;
	bar.sync 	0;
	@%p10 bra 	$L__BB0_13;
	mov.u64 	%rd35, $str$5;
	cvta.global.u64 	%rd36, %rd35;
	{ // callseq 38, 0
	.param .b64 param0;
	st.param.b64 	[param0], %rd36;
	.param .b64 param1;
	st.param.b64 	[param1], 0;
	.param .b32 retval0;
	call.uni (retval0), 
	vprintf, 
	(
	param0, 
	param1
	);
	ld.param.b32 	%r102, [retval0];
	} // callseq 38
	mov.b32 	%r210, 16;
	mov.u32 	%r104, _ZZ8GPU_gemmP6__halfS0_PfE5smemA;
	mov.u64 	%rd37, $str$1;
	mov.u64 	%rd40, $str$2;
$L__BB0_11:
	add.s32 	%r105, %r104, %r210;
	ld.shared.u16 	%rs65, [%r105+-16];
	// begin inline asm
	{  cvt.f32.f16 %f33, %rs65;}

	// end inline asm
	cvt.f64.f32 	%fd33, %f33;
	st.local.f64 	[%rd3], %fd33;
	cvta.global.u64 	%rd38, %rd37;
	{ // callseq 39, 0
	.param .b64 param0;
	st.param.b64 	[param0], %rd38;
	.param .b64 param1;
	st.param.b64 	[param1], %rd12;
	.param .b32 retval0;
	call.uni (retval0), 
	vprintf, 
	(
	param0, 
	param1
	);
	ld.param.b32 	%r106, [retval0];
	} // callseq 39
	ld.shared.u16 	%rs66, [%r105+-14];
	// begin inline asm
	{  cvt.f32.f16 %f34, %rs66;}

	// end inline asm
	cvt.f64.f32 	%fd34, %f34;
	st.local.f64 	[%rd3], %fd34;
	{ // callseq 40, 0
	.param .b64 param0;
	st.param.b64 	[param0], %rd38;
	.param .b64 param1;
	st.param.b64 	[param1], %rd12;
	.param .b32 retval0;
	call.uni (retval0), 
	vprintf, 
	(
	param0, 
	param1
	);
	ld.param.b32 	%r108, [retval0];
	} // callseq 40
	ld.shared.u16 	%rs67, [%r105+-12];
	// begin inline asm
	{  cvt.f32.f16 %f35, %rs67;}

	// end inline asm
	cvt.f64.f32 	%fd35, %f35;
	st.local.f64 	[%rd3], %fd35;
	{ // callseq 41, 0
	.param .b64 param0;
	st.param.b64 	[param0], %rd38;
	.param .b64 param1;
	st.param.b64 	[param1], %rd12;
	.param .b32 retval0;
	call.uni (retval0), 
	vprintf, 
	(
	param0, 
	param1
	);
	ld.param.b32 	%r110, [retval0];
	} // callseq 41
	ld.shared.u16 	%rs68, [%r105+-10];
	// begin inline asm
	{  cvt.f32.f16 %f36, %rs68;}

	// end inline asm
	cvt.f64.f32 	%fd36, %f36;
	st.local.f64 	[%rd3], %fd36;
	{ // callseq 42, 0
	.param .b64 param0;
	st.param.b64 	[param0], %rd38;
	.param .b64 param1;
	st.param.b64 	[param1], %rd12;
	.param .b32 retval0;
	call.uni (retval0), 
	vprintf, 
	(
	param0, 
	param1
	);
	ld.param.b32 	%r112, [retval0];
	} // callseq 42
	ld.shared.u16 	%rs69, [%r105+-8];
	// begin inline asm
	{  cvt.f32.f16 %f37, %rs69;}

	// end inline asm
	cvt.f64.f32 	%fd37, %f37;
	st.local.f64 	[%rd3], %fd37;
	{ // callseq 43, 0
	.param .b64 param0;
	st.param.b64 	[param0], %rd38;
	.param .b64 param1;
	st.param.b64 	[param1], %rd12;
	.param .b32 retval0;
	call.uni (retval0), 
	vprintf, 
	(
	param0, 
	param1
	);
	ld.param.b32 	%r114, [retval0];
	} // callseq 43
	ld.shared.u16 	%rs70, [%r105+-6];
	// begin inline asm
	{  cvt.f32.f16 %f38, %rs70;}

	// end inline asm
	cvt.f64.f32 	%fd38, %f38;
	st.local.f64 	[%rd3], %fd38;
	{ // callseq 44, 0
	.param .b64 param0;
	st.param.b64 	[param0], %rd38;
	.param .b64 param1;
	st.param.b64 	[param1], %rd12;
	.param .b32 retval0;
	call.uni (retval0), 
	vprintf, 
	(
	param0, 
	param1
	);
	ld.param.b32 	%r116, [retval0];
	} // callseq 44
	ld.shared.u16 	%rs71, [%r105+-4];
	// begin inline asm
	{  cvt.f32.f16 %f39, %rs71;}

	// end inline asm
	cvt.f64.f32 	%fd39, %f39;
	st.local.f64 	[%rd3], %fd39;
	{ // callseq 45, 0
	.param .b64 param0;
	st.param.b64 	[param0], %rd38;
	.param .b64 param1;
	st.param.b64 	[param1], %rd12;
	.param .b32 retval0;
	call.uni (retval0), 
	vprintf, 
	(
	param0, 
	param1
	);
	ld.param.b32 	%r118, [retval0];
	} // callseq 45
	ld.shared.u16 	%rs72, [%r105+-2];
	// begin inline asm
	{  cvt.f32.f16 %f40, %rs72;}

	// end inline asm
	cvt.f64.f32 	%fd40, %f40;
	st.local.f64 	[%rd3], %fd40;
	{ // callseq 46, 0
	.param .b64 param0;
	st.param.b64 	[param0], %rd38;
	.param .b64 param1;
	st.param.b64 	[param1], %rd12;
	.param .b32 retval0;
	call.uni (retval0), 
	vprintf, 
	(
	param0, 
	param1
	);
	ld.param.b32 	%r120, [retval0];
	} // callseq 46
	ld.shared.u16 	%rs73, [%r105];
	// begin inline asm
	{  cvt.f32.f16 %f41, %rs73;}

	// end inline asm
	cvt.f64.f32 	%fd41, %f41;
	st.local.f64 	[%rd3], %fd41;
	{ // callseq 47, 0
	.param .b64 param0;
	st.param.b64 	[param0], %rd38;
	.param .b64 param1;
	st.param.b64 	[param1], %rd12;
	.param .b32 retval0;
	call.uni (retval0), 
	vprintf, 
	(
	param0, 
	param1
	);
	ld.param.b32 	%r122, [retval0];
	} // callseq 47
	ld.shared.u16 	%rs74, [%r105+2];
	// begin inline asm
	{  cvt.f32.f16 %f42, %rs74;}

	// end inline asm
	cvt.f64.f32 	%fd42, %f42;
	st.local.f64 	[%rd3], %fd42;
	{ // callseq 48, 0
	.param .b64 param0;
	st.param.b64 	[param0], %rd38;
	.param .b64 param1;
	st.param.b64 	[param1], %rd12;
	.param .b32 retval0;
	call.uni (retval0), 
	vprintf, 
	(
	param0, 
	param1
	);
	ld.param.b32 	%r124, [retval0];
	} // callseq 48
	ld.shared.u16 	%rs75, [%r105+4];
	// begin inline asm
	{  cvt.f32.f16 %f43, %rs75;}

	// end inline asm
	cvt.f64.f32 	%fd43, %f43;
	st.local.f64 	[%rd3], %fd43;
	{ // callseq 49, 0
	.param .b64 param0;
	st.param.b64 	[param0], %rd38;
	.param .b64 param1;
	st.param.b64 	[param1], %rd12;
	.param .b32 retval0;
	call.uni (retval0), 
	vprintf, 
	(
	param0, 
	param1
	);
	ld.param.b32 	%r126, [retval0];
	} // callseq 49
	ld.shared.u16 	%rs76, [%r105+6];
	// begin inline asm
	{  cvt.f32.f16 %f44, %rs76;}

	// end inline asm
	cvt.f64.f32 	%fd44, %f44;
	st.local.f64 	[%rd3], %fd44;
	{ // callseq 50, 0
	.param .b64 param0;
	st.param.b64 	[param0], %rd38;
	.param .b64 param1;
	st.param.b64 	[param1], %rd12;
	.param .b32 retval0;
	call.uni (retval0), 
	vprintf, 
	(
	param0, 
	param1
	);
	ld.param.b32 	%r128, [retval0];
	} // callseq 50
	ld.shared.u16 	%rs77, [%r105+8];
	// begin inline asm
	{  cvt.f32.f16 %f45, %rs77;}

	// end inline asm
	cvt.f64.f32 	%fd45, %f45;
	st.local.f64 	[%rd3], %fd45;
	{ // callseq 51, 0
	.param .b64 param0;
	st.param.b64 	[param0], %rd38;
	.param .b64 param1;
	st.param.b64 	[param1], %rd12;
	.param .b32 retval0;
	call.uni (retval0), 
	vprintf, 
	(
	param0, 
	param1
	);
	ld.param.b32 	%r130, [retval0];
	} // callseq 51
	ld.shared.u16 	%rs78, [%r105+10];
	// begin inline asm
	{  cvt.f32.f16 %f46, %rs78;}

	// end inline asm
	cvt.f64.f32 	%fd46, %f46;
	st.local.f64 	[%rd3], %fd46;
	{ // callseq 52, 0
	.param .b64 param0;
	st.param.b64 	[param0], %rd38;
	.param .b64 param1;
	st.param.b64 	[param1], %rd12;
	.param .b32 retval0;
	call.uni (retval0), 
	vprintf, 
	(
	param0, 
	param1
	);
	ld.param.b32 	%r132, [retval0];
	} // callseq 52
	ld.shared.u16 	%rs79, [%r105+12];
	// begin inline asm
	{  cvt.f32.f16 %f47, %rs79;}

	// end inline asm
	cvt.f64.f32 	%fd47, %f47;
	st.local.f64 	[%rd3], %fd47;
	{ // callseq 53, 0
	.param .b64 param0;
	st.param.b64 	[param0], %rd38;
	.param .b64 param1;
	st.param.b64 	[param1], %rd12;
	.param .b32 retval0;
	call.uni (retval0), 
	vprintf, 
	(
	param0, 
	param1
	);
	ld.param.b32 	%r134, [retval0];
	} // callseq 53
	ld.shared.u16 	%rs80, [%r105+14];
	// begin inline asm
	{  cvt.f32.f16 %f48, %rs80;}

	// end inline asm
	cvt.f64.f32 	%fd48, %f48;
	st.local.f64 	[%rd3], %fd48;
	{ // callseq 54, 0
	.param .b64 param0;
	st.param.b64 	[param0], %rd38;
	.param .b64 param1;
	st.param.b64 	[param1], %rd12;
	.param .b32 retval0;
	call.uni (retval0), 
	vprintf, 
	(
	param0, 
	param1
	);
	ld.param.b32 	%r136, [retval0];
	} // callseq 54
	cvta.global.u64 	%rd41, %rd40;
	{ // callseq 55, 0
	.param .b64 param0;
	st.param.b64 	[param0], %rd41;
	.param .b64 param1;
	st.param.b64 	[param1], 0;
	.param .b32 retval0;
	call.uni (retval0), 
	vprintf, 
	(
	param0, 
	param1
	);
	ld.param.b32 	%r138, [retval0];
	} // callseq 55
	add.s32 	%r210, %r210, 32;
	setp.ne.s32 	%p11, %r210, 528;
	@%p11 bra 	$L__BB0_11;
	mov.u64 	%rd42, $str$6;
	cvta.global.u64 	%rd43, %rd42;
	{ // callseq 56, 0
	.param .b64 param0;
	st.param.b64 	[param0], %rd43;
	.param .b64 param1;
	st.param.b64 	[param1], 0;
	.param .b32 retval0;
	call.uni (retval0), 
	vprintf, 
	(
	param0, 
	param1
	);
	ld.param.b32 	%r140, [retval0];
	} // callseq 56
$L__BB0_13:
	setp.lt.u32 	%p12, %r1, 16;
	setp.ne.s32 	%p13, %r1, 0;
	shl.b32 	%r148, %r1, 4;
	add.s32 	%r149, %r148, -248;
	selp.b32 	%r150, %r148, %r149, %p12;
	mul.wide.u32 	%rd46, %r150, 2;
	mov.u32 	%r151, _ZZ8GPU_gemmP6__halfS0_PfE5smemA;
	cvt.u64.u32 	%rd47, %r151;
	cvta.shared.u64 	%rd48, %rd47;
	add.s64 	%rd44, %rd48, %rd46;
	// begin inline asm
	ldmatrix.sync.aligned.m8n8.x4.b16 {%r142, %r143, %r144, %r145}, [%rd44];
	
	// end inline asm
	bar.sync 	0;
	add.s32 	%r152, %r148, -120;
	selp.b32 	%r153, %r148, %r152, %p15;
	mul.wide.u32 	%rd49, %r153, 2;
	mov.u32 	%r154, _ZZ8GPU_gemmP6__halfS0_PfE5smemB;
	cvt.u64.u32 	%rd50, %r154;
	cvta.shared.u64 	%rd51, %rd50;
	add.s64 	%rd45, %rd51, %rd49;
	// begin inline asm
	ldmatrix.sync.aligned.m8n8.x2.b16 {%r146, %r147}, [%rd45];
	
	// end inline asm
	bar.sync 	0;
	@%p13 bra 	$L__BB0_17;
	mov.u64 	%rd52, $str$7;
	cvta.global.u64 	%rd53, %rd52;
	{ // callseq 57, 0
	.param .b64 param0;
	st.param.b64 	[param0], %rd53;
	.param .b64 param1;
	st.param.b64 	[param1], 0;
	.param .b32 retval0;
	call.uni (retval0), 
	vprintf, 
	(
	param0, 
	param1
	);
	ld.param.b32 	%r156, [retval0];
	} // callseq 57
	mov.b32 	%r211, 16;
	mov.u64 	%rd54, $str$1;
	mov.u64 	%rd57, $str$2;
$L__BB0_15:
	add.s32 	%r159, %r154, %r211;
	ld.shared.u16 	%rs81, [%r159+-16];
	// begin inline asm
	{  cvt.f32.f16 %f49, %rs81;}

	// end inline asm
	cvt.f64.f32 	%fd49, %f49;
	st.local.f64 	[%rd3], %fd49;
	cvta.global.u64 	%rd55, %rd54;
	{ // callseq 58, 0
	.param .b64 param0;
	st.param.b64 	[param0], %rd55;
	.param .b64 param1;
	st.param.b64 	[param1], %rd12;
	.param .b32 retval0;
	call.uni (retval0), 
	vprintf, 
	(
	param0, 
	param1
	);
	ld.param.b32 	%r160, [retval0];
	} // callseq 58
	ld.shared.u16 	%rs82, [%r159+-14];
	// begin inline asm
	{  cvt.f32.f16 %f50, %rs82;}

	// end inline asm
	cvt.f64.f32 	%fd50, %f50;
	st.local.f64 	[%rd3], %fd50;
	{ // callseq 59, 0
	.param .b64 param0;
	st.param.b64 	[param0], %rd55;
	.param .b64 param1;
	st.param.b64 	[param1], %rd12;
	.param .b32 retval0;
	call.uni (retval0), 
	vprintf, 
	(
	param0, 
	param1
	);
	ld.param.b32 	%r162, [retval0];
	} // callseq 59
	ld.shared.u16 	%rs83, [%r159+-12];
	// begin inline asm
	{  cvt.f32.f16 %f51, %rs83;}

	// end inline asm
	cvt.f64.f32 	%fd51, %f51;
	st.local.f64 	[%rd3], %fd51;
	{ // callseq 60, 0
	.param .b64 param0;
	st.param.b64 	[param0], %rd55;
	.param .b64 param1;
	st.param.b64 	[param1], %rd12;
	.param .b32 retval0;
	call.uni (retval0), 
	vprintf, 
	(
	param0, 
	param1
	);
	ld.param.b32 	%r164, [retval0];
	} // callseq 60
	ld.shared.u16 	%rs84, [%r159+-10];
	// begin inline asm
	{  cvt.f32.f16 %f52, %rs84;}

	// end inline asm
	cvt.f64.f32 	%fd52, %f52;
	st.local.f64 	[%rd3], %fd52;
	{ // callseq 61, 0
	.param .b64 param0;
	st.param.b64 	[param0], %rd55;
	.param .b64 param1;
	st.param.b64 	[param1], %rd12;
	.param .b32 retval0;
	call.uni (retval0), 
	vprintf, 
	(
	param0, 
	param1
	);
	ld.param.b32 	%r166, [retval0];
	} // callseq 61
	ld.shared.u16 	%rs85, [%r159+-8];
	// begin inline asm
	{  cvt.f32.f16 %f53, %rs85;}

	// end inline asm
	cvt.f64.f32 	%fd53, %f53;
	st.local.f64 	[%rd3], %fd53;
	{ // callseq 62, 0
	.param .b64 param0;
	st.param.b64 	[param0], %rd55;
	.param .b64 param1;
	st.param.b64 	[param1], %rd12;
	.param .b32 retval0;
	call.uni (retval0), 
	vprintf, 
	(
	param0, 
	param1
	);
	ld.param.b32 	%r168, [retval0];
	} // callseq 62
	ld.shared.u16 	%rs86, [%r159+-6];
	// begin inline asm
	{  cvt.f32.f16 %f54, %rs86;}

	// end inline asm
	cvt.f64.f32 	%fd54, %f54;
	st.local.f64 	[%rd3], %fd54;
	{ // callseq 63, 0
	.param .b64 param0;
	st.param.b64 	[param0], %rd55;
	.param .b64 param1;
	st.param.b64 	[param1], %rd12;
	.param .b32 retval0;
	call.uni (retval0), 
	vprintf, 
	(
	param0, 
	param1
	);
	ld.param.b32 	%r170, [retval0];
	} // callseq 63
	ld.shared.u16 	%rs87, [%r159+-4];
	// begin inline asm
	{  cvt.f32.f16 %f55, %rs87;}

	// end inline asm
	cvt.f64.f32 	%fd55, %f55;
	st.local.f64 	[%rd3], %fd55;
	{ // callseq 64, 0
	.param .b64 param0;
	st.param.b64 	[param0], %rd55;
	.param .b64 param1;
	st.param.b64 	[param1], %rd12;
	.param .b32 retval0;
	call.uni (retval0), 
	vprintf, 
	(
	param0, 
	param1
	);
	ld.param.b32 	%r172, [retval0];
	} // callseq 64
	ld.shared.u16 	%rs88, [%r159+-2];
	// begin inline asm
	{  cvt.f32.f16 %f56, %rs88;}

	// end inline asm
	cvt.f64.f32 	%fd56, %f56;
	st.local.f64 	[%rd3], %fd56;
	{ // callseq 65, 0
	.param .b64 param0;
	st.param.b64 	[param0], %rd55;
	.param .b64 param1;
	st.param.b64 	[param1], %rd12;
	.param .b32 retval0;
	call.uni (retval0), 
	vprintf, 
	(
	param0, 
	param1
	);
	ld.param.b32 	%r174, [retval0];
	} // callseq 65
	ld.shared.u16 	%rs89, [%r159];
	// begin inline asm
	{  cvt.f32.f16 %f57, %rs89;}

	// end inline asm
	cvt.f64.f32 	%fd57, %f57;
	st.local.f64 	[%rd3], %fd57;
	{ // callseq 66, 0
	.param .b64 param0;
	st.param.b64 	[param0], %rd55;
	.param .b64 param1;
	st.param.b64 	[param1], %rd12;
	.param .b32 retval0;
	call.uni (retval0), 
	vprintf, 
	(
	param0, 
	param1
	);
	ld.param.b32 	%r176, [retval0];
	} // callseq 66
	ld.shared.u16 	%rs90, [%r159+2];
	// begin inline asm
	{  cvt.f32.f16 %f58, %rs90;}

	// end inline asm
	cvt.f64.f32 	%fd58, %f58;
	st.local.f64 	[%rd3], %fd58;
	{ // callseq 67, 0
	.param .b64 param0;
	st.param.b64 	[param0], %rd55;
	.param .b64 param1;
	st.param.b64 	[param1], %rd12;
	.param .b32 retval0;
	call.uni (retval0), 
	vprintf, 
	(
	param0, 
	param1
	);
	ld.param.b32 	%r178, [retval0];
	} // callseq 67
	ld.shared.u16 	%rs91, [%r159+4];
	// begin inline asm
	{  cvt.f32.f16 %f59, %rs91;}

	// end inline asm
	cvt.f64.f32 	%fd59, %f59;
	st.local.f64 	[%rd3], %fd59;
	{ // callseq 68, 0
	.param .b64 param0;
	st.param.b64 	[param0], %rd55;
	.param .b64 param1;
	st.param.b64 	[param1], %rd12;
	.param .b32 retval0;
	call.uni (retval0), 
	vprintf, 
	(
	param0, 
	param1
	);
	ld.param.b32 	%r180, [retval0];
	} // callseq 68
	ld.shared.u16 	%rs92, [%r159+6];
	// begin inline asm
	{  cvt.f32.f16 %f60, %rs92;}

	// end inline asm
	cvt.f64.f32 	%fd60, %f60;
	st.local.f64 	[%rd3], %fd60;
	{ // callseq 69, 0
	.param .b64 param0;
	st.param.b64 	[param0], %rd55;
	.param .b64 param1;
	st.param.b64 	[param1], %rd12;
	.param .b32 retval0;
	call.uni (retval0), 
	vprintf, 
	(
	param0, 
	param1
	);
	ld.param.b32 	%r182, [retval0];
	} // callseq 69
	ld.shared.u16 	%rs93, [%r159+8];
	// begin inline asm
	{  cvt.f32.f16 %f61, %rs93;}

	// end inline asm
	cvt.f64.f32 	%fd61, %f61;
	st.local.f64 	[%rd3], %fd61;
	{ // callseq 70, 0
	.param .b64 param0;
	st.param.b64 	[param0], %rd55;
	.param .b64 param1;
	st.param.b64 	[param1], %rd12;
	.param .b32 retval0;
	call.uni (retval0), 
	vprintf, 
	(
	param0, 
	param1
	);
	ld.param.b32 	%r184, [retval0];
	} // callseq 70
	ld.shared.u16 	%rs94, [%r159+10];
	// begin inline asm
	{  cvt.f32.f16 %f62, %rs94;}

	// end inline asm
	cvt.f64.f32 	%fd62, %f62;
	st.local.f64 	[%rd3], %fd62;
	{ // callseq 71, 0
	.param .b64 param0;
	st.param.b64 	[param0], %rd55;
	.param .b64 param1;
	st.param.b64 	[param1], %rd12;
	.param .b32 retval0;
	call.uni (retval0), 
	vprintf, 
	(
	param0, 
	param1
	);
	ld.param.b32 	%r186, [retval0];
	} // callseq 71
	ld.shared.u16 	%rs95, [%r159+12];
	// begin inline asm
	{  cvt.f32.f16 %f63, %rs95;}

	// end inline asm
	cvt.f64.f32 	%fd63, %f63;
	st.local.f64 	[%rd3], %fd63;
	{ // callseq 72, 0
	.param .b64 param0;
	st.param.b64 	[param0], %rd55;
	.param .b64 param1;
	st.param.b64 	[param1], %rd12;
	.param .b32 retval0;
	call.uni (retval0), 
	vprintf, 
	(
	param0, 
	param1
	);
	ld.param.b32 	%r188, [retval0];
	} // callseq 72
	ld.shared.u16 	%rs96, [%r159+14];
	// begin inline asm
	{  cvt.f32.f16 %f64, %rs96;}

	// end inline asm
	cvt.f64.f32 	%fd64, %f64;
	st.local.f64 	[%rd3], %fd64;
	{ // callseq 73, 0
	.param .b64 param0;
	st.param.b64 	[param0], %rd55;
	.param .b64 param1;
	st.param.b64 	[param1], %rd12;
	.param .b32 retval0;
	call.uni (retval0), 
	vprintf, 
	(
	param0, 
	param1
	);
	ld.param.b32 	%r190, [retval0];
	} // callseq 73
	cvta.global.u64 	%rd58, %rd57;
	{ // callseq 74, 0
	.param .b64 param0;
	st.param.b64 	[param0], %rd58;
	.param .b64 param1;
	st.param.b64 	[param1], 0;
	.param .b32 retval0;
	call.uni (retval0), 
	vprintf, 
	(
	param0, 
	param1
	);
	ld.param.b32 	%r192, [retval0];
	} // callseq 74
	add.s32 	%r211, %r211, 32;
	setp.ne.s32 	%p14, %r211, 272;
	@%p14 bra 	$L__BB0_15;
	mov.u64 	%rd59, $str$8;
	cvta.global.u64 	%rd60, %rd59;
	{ // callseq 75, 0
	.param .b64 param0;
	st.param.b64 	[param0], %rd60;
	.param .b64 param1;
	st.param.b64 	[param1], 0;
	.param .b32 retval0;
	call.uni (retval0), 
	vprintf, 
	(
	param0, 
	param1
	);
	ld.param.b32 	%r194, [retval0];
	} // callseq 75
$L__BB0_17:
	mov.b32 	{%rs97, %rs98}, %r142;
	mov.b32 	{%rs99, %rs100}, %r143;
	mov.b32 	{%rs101, %rs102}, %r144;
	mov.b32 	{%rs103, %rs104}, %r145;
	// begin inline asm
	{  cvt.f32.f16 %f65, %rs97;}

	// end inline asm
	cvt.f64.f32 	%fd65, %f65;
	// begin inline asm
	{  cvt.f32.f16 %f66, %rs98;}

	// end inline asm
	cvt.f64.f32 	%fd66, %f66;
	// begin inline asm
	{  cvt.f32.f16 %f67, %rs99;}

	// end inline asm
	cvt.f64.f32 	%fd67, %f67;
	// begin inline asm
	{  cvt.f32.f16 %f68, %rs100;}

	// end inline asm
	cvt.f64.f32 	%fd68, %f68;
	// begin inline asm
	{  cvt.f32.f16 %f69, %rs101;}

	// end inline asm
	cvt.f64.f32 	%fd69, %f69;
	// begin inline asm
	{  cvt.f32.f16 %f70, %rs102;}

	// end inline asm
	cvt.f64.f32 	%fd70, %f70;
	// begin inline asm
	{  cvt.f32.f16 %f71, %rs103;}

	// end inline asm
	cvt.f64.f32 	%fd71, %f71;
	// begin inline asm
	{  cvt.f32.f16 %f72, %rs104;}

	// end inline asm
	cvt.f64.f32 	%fd72, %f72;
	st.local.u32 	[%rd3], %r1;
	st.local.f64 	[%rd3+8], %fd65;
	st.local.f64 	[%rd3+16], %fd66;
	st.local.f64 	[%rd3+24], %fd67;
	st.local.f64 	[%rd3+32], %fd68;
	st.local.f64 	[%rd3+40], %fd69;
	st.local.f64 	[%rd3+48], %fd70;
	st.local.f64 	[%rd3+56], %fd71;
	st.local.f64 	[%rd3+64], %fd72;
	mov.u64 	%rd61, $str$9;
	cvta.global.u64 	%rd62, %rd61;
	{ // callseq 76, 0
	.param .b64 param0;
	st.param.b64 	[param0], %rd62;
	.param .b64 param1;
	st.param.b64 	[param1], %rd12;
	.param .b32 retval0;
	call.uni (retval0), 
	vprintf, 
	(
	param0, 
	param1
	);
	ld.param.b32 	%r202, [retval0];
	} // callseq 76
	bar.sync 	0;
	mov.b32 	{%rs105, %rs106}, %r146;
	mov.b32 	{%rs107, %rs108}, %r147;
	// begin inline asm
	{  cvt.f32.f16 %f73, %rs105;}

	// end inline asm
	cvt.f64.f32 	%fd73, %f73;
	// begin inline asm
	{  cvt.f32.f16 %f74, %rs106;}

	// end inline asm
	cvt.f64.f32 	%fd74, %f74;
	// begin inline asm
	{  cvt.f32.f16 %f75, %rs107;}

	// end inline asm
	cvt.f64.f32 	%fd75, %f75;
	// begin inline asm
	{  cvt.f32.f16 %f76, %rs108;}

	// end inline asm
	cvt.f64.f32 	%fd76, %f76;
	st.local.u32 	[%rd3], %r1;
	st.local.f64 	[%rd3+8], %fd73;
	st.local.f64 	[%rd3+16], %fd74;
	st.local.f64 	[%rd3+24], %fd75;
	st.local.f64 	[%rd3+32], %fd76;
	mov.u64 	%rd64, $str$10;
	cvta.global.u64 	%rd65, %rd64;
	{ // callseq 77, 0
	.param .b64 param0;
	st.param.b64 	[param0], %rd65;
	.param .b64 param1;
	st.param.b64 	[param1], %rd12;
	.param .b32 retval0;
	call.uni (retval0), 
	vprintf, 
	(
	param0, 
	param1
	);
	ld.param.b32 	%r204, [retval0];
	} // callseq 77
	bar.sync 	0;
	mov.f32 	%f84, 0f00000000;
	// begin inline asm
	mma.sync.aligned.m16n8k16.row.col.f32.f16.f16.f32  { %f77, %f78, %f79, %f80 },  { %r142, %r143, %r144, %r145 },  { %r146, %r147 },  { %f84, %f84, %f84, %f84 };
	// end inline asm
	bar.sync 	0;
	cvt.f64.f32 	%fd77, %f77;
	cvt.f64.f32 	%fd78, %f78;
	cvt.f64.f32 	%fd79, %f79;
	cvt.f64.f32 	%fd80, %f80;
	st.local.u32 	[%rd3], %r1;
	st.local.f64 	[%rd3+8], %fd77;
	st.local.f64 	[%rd3+16], %fd78;
	st.local.f64 	[%rd3+24], %fd79;
	st.local.f64 	[%rd3+32], %fd80;
	mov.u64 	%rd66, $str$11;
	cvta.global.u64 	%rd67, %rd66;
	{ // callseq 78, 0
	.param .b64 param0;
	st.param.b64 	[param0], %rd67;
	.param .b64 param1;
	st.param.b64 	[param1], %rd12;
	.param .b32 retval0;
	call.uni (retval0), 
	vprintf, 
	(
	param0, 
	param1
	);
	ld.param.b32 	%r206, [retval0];
	} // callseq 78
	ret;

}
	// .globl	_Z5transP6__halfS0_ii
.visible .entry _Z5transP6__halfS0_ii(
	.param .u64 .ptr .align 1 _Z5transP6__halfS0_ii_param_0,
	.param .u64 .ptr .align 1 _Z5transP6__halfS0_ii_param_1,
	.param .u32 _Z5transP6__halfS0_ii_param_2,
	.param .u32 _Z5transP6__halfS0_ii_param_3
)
{
	.local .align 8 .b8 	__local_depot1[8];
	.reg .b64 	%SP;
	.reg .b64 	%SPL;
	.reg .pred 	%p<21>;
	.reg .b16 	%rs<33>;
	.reg .b32 	%r<132>;
	.reg .b32 	%f<32>;
	.reg .b64 	%rd<67>;
	.reg .b64 	%fd<32>;

	mov.u64 	%SPL, __local_depot1;
	cvta.local.u64 	%SP, %SPL;
	ld.param.u64 	%rd8, [_Z5transP6__halfS0_ii_param_0];
	ld.param.u64 	%rd7, [_Z5transP6__halfS0_ii_param_1];
	ld.param.u32 	%r24, [_Z5transP6__halfS0_ii_param_2];
	ld.param.u32 	%r26, [_Z5transP6__halfS0_ii_param_3];
	cvta.to.global.u64 	%rd1, %rd8;
	mov.u32 	%r27, %ctaid.x;
	mov.u32 	%r28, %ntid.x;
	mov.u32 	%r29, %tid.x;
	mad.lo.s32 	%r1, %r27, %r28, %r29;
	mov.u32 	%r30, %ctaid.y;
	mov.u32 	%r31, %ntid.y;
	mov.u32 	%r32, %tid.y;
	mad.lo.s32 	%r33, %r30, %r31, %r32;
	setp.ge.s32 	%p1, %r1, %r24;
	setp.ge.s32 	%p2, %r33, %r26;
	or.pred  	%p3, %p1, %p2;
	@%p3 bra 	$L__BB1_2;
	cvta.to.global.u64 	%rd9, %rd7;
	mad.lo.s32 	%r34, %r24, %r33, %r1;
	mul.wide.s32 	%rd10, %r34, 2;
	add.s64 	%rd11, %rd1, %rd10;
	mad.lo.s32 	%r35, %r26, %r1, %r33;
	mul.wide.s32 	%rd12, %r35, 2;
	add.s64 	%rd13, %rd9, %rd12;
	ld.global.u16 	%rs1, [%rd13];
	st.global.u16 	[%rd11], %rs1;
$L__BB1_2:
	bar.sync 	0;
	or.b32  	%r36, %r1, %r33;
	setp.ne.s32 	%p4, %r36, 0;
	@%p4 bra 	$L__BB1_27;
	mov.u64 	%rd14, $str$12;
	cvta.global.u64 	%rd15, %rd14;
	{ // callseq 79, 0
	.param .b64 param0;
	st.param.b64 	[param0], %rd15;
	.param .b64 param1;
	st.param.b64 	[param1], 0;
	.param .b32 retval0;
	call.uni (retval0), 
	vprintf, 
	(
	param0, 
	param1
	);
	ld.param.b32 	%r37, [retval0];
	} // callseq 79
	setp.lt.s32 	%p5, %r26, 1;
	@%p5 bra 	$L__BB1_26;
	setp.lt.s32 	%p6, %r24, 1;
	@%p6 bra 	$L__BB1_20;
	and.b32  	%r3, %r24, 15;
	and.b32  	%r4, %r24, 7;
	and.b32  	%r5, %r24, 3;
	mov.b32 	%r125, 0;
	mov.u64 	%rd62, $str$2;
	add.u64 	%rd26, %SP, 0;
	mov.u64 	%rd49, $str$1;
$L__BB1_6:
	setp.lt.u32 	%p11, %r24, 16;
	mul.lo.s32 	%r7, %r125, %r24;
	mov.b32 	%r127, 0;
	@%p11 bra 	$L__BB1_9;
	and.b32  	%r127, %r24, 2147483632;
	neg.s32 	%r126, %r127;
	mul.wide.u32 	%rd20, %r7, 2;
	add.s64 	%rd21, %rd1, %rd20;
	add.s64 	%rd66, %rd21, 16;
$L__BB1_8:
	.pragma "nounroll";
	ld.global.u16 	%rs2, [%rd66+-16];
	// begin inline asm
	{  cvt.f32.f16 %f1, %rs2;}

	// end inline asm
	cvt.f64.f32 	%fd1, %f1;
	cvta.to.local.u64 	%rd23, %rd26;
	st.local.f64 	[%rd23], %fd1;
	cvta.global.u64 	%rd25, %rd49;
	{ // callseq 85, 0
	.param .b64 param0;
	st.param.b64 	[param0], %rd25;
	.param .b64 param1;
	st.param.b64 	[param1], %rd26;
	.param .b32 retval0;
	call.uni (retval0), 
	vprintf, 
	(
	param0, 
	param1
	);
	ld.param.b32 	%r54, [retval0];
	} // callseq 85
	ld.global.u16 	%rs3, [%rd66+-14];
	// begin inline asm
	{  cvt.f32.f16 %f2, %rs3;}

	// end inline asm
	cvt.f64.f32 	%fd2, %f2;
	st.local.f64 	[%rd23], %fd2;
	{ // callseq 86, 0
	.param .b64 param0;
	st.param.b64 	[param0], %rd25;
	.param .b64 param1;
	st.param.b64 	[param1], %rd26;
	.param .b32 retval0;
	call.uni (retval0), 
	vprintf, 
	(
	param0, 
	param1
	);
	ld.param.b32 	%r56, [retval0];
	} // callseq 86
	ld.global.u16 	%rs4, [%rd66+-12];
	// begin inline asm
	{  cvt.f32.f16 %f3, %rs4;}

	// end inline asm
	cvt.f64.f32 	%fd3, %f3;
	st.local.f64 	[%rd23], %fd3;
	{ // callseq 87, 0
	.param .b64 param0;
	st.param.b64 	[param0], %rd25;
	.param .b64 param1;
	st.param.b64 	[param1], %rd26;
	.param .b32 retval0;
	call.uni (retval0), 
	vprintf, 
	(
	param0, 
	param1
	);
	ld.param.b32 	%r58, [retval0];
	} // callseq 87
	ld.global.u16 	%rs5, [%rd66+-10];
	// begin inline asm
	{  cvt.f32.f16 %f4, %rs5;}

	// end inline asm
	cvt.f64.f32 	%fd4, %f4;
	st.local.f64 	[%rd23], %fd4;
	{ // callseq 88, 0
	.param .b64 param0;
	st.param.b64 	[param0], %rd25;
	.param .b64 param1;
	st.param.b64 	[param1], %rd26;
	.param .b32 retval0;
	call.uni (retval0), 
	vprintf, 
	(
	param0, 
	param1
	);
	ld.param.b32 	%r60, [retval0];
	} // callseq 88
	ld.global.u16 	%rs6, [%rd66+-8];
	// begin inline asm
	{  cvt.f32.f16 %f5, %rs6;}

	// end inline asm
	cvt.f64.f32 	%fd5, %f5;
	st.local.f64 	[%rd23], %fd5;
	{ // callseq 89, 0
	.param .b64 param0;
	st.param.b64 	[param0], %rd25;
	.param .b64 param1;
	st.param.b64 	[param1], %rd26;
	.param .b32 retval0;
	call.uni (retval0), 
	vprintf, 
	(
	param0, 
	param1
	);
	ld.param.b32 	%r62, [retval0];
	} // callseq 89
	ld.global.u16 	%rs7, [%rd66+-6];
	// begin inline asm
	{  cvt.f32.f16 %f6, %rs7;}

	// end inline asm
	cvt.f64.f32 	%fd6, %f6;
	st.local.f64 	[%rd23], %fd6;
	{ // callseq 90, 0
	.param .b64 param0;
	st.param.b64 	[param0], %rd25;
	.param .b64 param1;
	st.param.b64 	[param1], %rd26;
	.param .b32 retval0;
	call.uni (retval0), 
	vprintf, 
	(
	param0, 
	param1
	);
	ld.param.b32 	%r64, [retval0];
	} // callseq 90
	ld.global.u16 	%rs8, [%rd66+-4];
	// begin inline asm
	{  cvt.f32.f16 %f7, %rs8;}

	// end inline asm
	cvt.f64.f32 	%fd7, %f7;
	st.local.f64 	[%rd23], %fd7;
	{ // callseq 91, 0
	.param .b64 param0;
	st.param.b64 	[param0], %rd25;
	.param .b64 param1;
	st.param.b64 	[param1], %rd26;
	.param .b32 retval0;
	call.uni (retval0), 
	vprintf, 
	(
	param0, 
	param1
	);
	ld.param.b32 	%r66, [retval0];
	} // callseq 91
	ld.global.u16 	%rs9, [%rd66+-2];
	// begin inline asm
	{  cvt.f32.f16 %f8, %rs9;}

	// end inline asm
	cvt.f64.f32 	%fd8, %f8;
	st.local.f64 	[%rd23], %fd8;
	{ // callseq 92, 0
	.param .b64 param0;
	st.param.b64 	[param0], %rd25;
	.param .b64 param1;
	st.param.b64 	[param1], %rd26;
	.param .b32 retval0;
	call.uni (retval0), 
	vprintf, 
	(
	param0, 
	param1
	);
	ld.param.b32 	%r68, [retval0];
	} // callseq 92
	ld.global.u16 	%rs10, [%rd66];
	// begin inline asm
	{  cvt.f32.f16 %f9, %rs10;}

	// end inline asm
	cvt.f64.f32 	%fd9, %f9;
	st.local.f64 	[%rd23], %fd9;
	{ // callseq 93, 0
	.param .b64 param0;
	st.param.b64 	[param0], %rd25;
	.param .b64 param1;
	st.param.b64 	[param1], %rd26;
	.param .b32 retval0;
	call.uni (retval0), 
	vprintf, 
	(
	param0, 
	param1
	);
	ld.param.b32 	%r70, [retval0];
	} // callseq 93
	ld.global.u16 	%rs11, [%rd66+2];
	// begin inline asm
	{  cvt.f32.f16 %f10, %rs11;}

	// end inline asm
	cvt.f64.f32 	%fd10, %f10;
	st.local.f64 	[%rd23], %fd10;
	{ // callseq 94, 0
	.param .b64 param0;
	st.param.b64 	[param0], %rd25;
	.param .b64 param1;
	st.param.b64 	[param1], %rd26;
	.param .b32 retval0;
	call.uni (retval0), 
	vprintf, 
	(
	param0, 
	param1
	);
	ld.param.b32 	%r72, [retval0];
	} // callseq 94
	ld.global.u16 	%rs12, [%rd66+4];
	// begin inline asm
	{  cvt.f32.f16 %f11, %rs12;}

	// end inline asm
	cvt.f64.f32 	%fd11, %f11;
	st.local.f64 	[%rd23], %fd11;
	{ // callseq 95, 0
	.param .b64 param0;
	st.param.b64 	[param0], %rd25;
	.param .b64 param1;
	st.param.b64 	[param1], %rd26;
	.param .b32 retval0;
	call.uni (retval0), 
	vprintf, 
	(
	param0, 
	param1
	);
	ld.param.b32 	%r74, [retval0];
	} // callseq 95
	ld.global.u16 	%rs13, [%rd66+6];
	// begin inline asm
	{  cvt.f32.f16 %f12, %rs13;}

	// end inline asm
	cvt.f64.f32 	%fd12, %f12;
	st.local.f64 	[%rd23], %fd12;
	{ // callseq 96, 0
	.param .b64 param0;
	st.param.b64 	[param0], %rd25;
	.param .b64 param1;
	st.param.b64 	[param1], %rd26;
	.param .b32 retval0;
	call.uni (retval0), 
	vprintf, 
	(
	param0, 
	param1
	);
	ld.param.b32 	%r76, [retval0];
	} // callseq 96
	ld.global.u16 	%rs14, [%rd66+8];
	// begin inline asm
	{  cvt.f32.f16 %f13, %rs14;}

	// end inline asm
	cvt.f64.f32 	%fd13, %f13;
	st.local.f64 	[%rd23], %fd13;
	{ // callseq 97, 0
	.param .b64 param0;
	st.param.b64 	[param0], %rd25;
	.param .b64 param1;
	st.param.b64 	[param1], %rd26;
	.param .b32 retval0;
	call.uni (retval0), 
	vprintf, 
	(
	param0, 
	param1
	);
	ld.param.b32 	%r78, [retval0];
	} // callseq 97
	ld.global.u16 	%rs15, [%rd66+10];
	// begin inline asm
	{  cvt.f32.f16 %f14, %rs15;}

	// end inline asm
	cvt.f64.f32 	%fd14, %f14;
	st.local.f64 	[%rd23], %fd14;
	{ // callseq 98, 0
	.param .b64 param0;
	st.param.b64 	[param0], %rd25;
	.param .b64 param1;
	st.param.b64 	[param1], %rd26;
	.param .b32 retval0;
	call.uni (retval0), 
	vprintf, 
	(
	param0, 
	param1
	);
	ld.param.b32 	%r80, [retval0];
	} // callseq 98
	ld.global.u16 	%rs16, [%rd66+12];
	// begin inline asm
	{  cvt.f32.f16 %f15, %rs16;}

	// end inline asm
	cvt.f64.f32 	%fd15, %f15;
	st.local.f64 	[%rd23], %fd15;
	{ // callseq 99, 0
	.param .b64 param0;
	st.param.b64 	[param0], %rd25;
	.param .b64 param1;
	st.param.b64 	[param1], %rd26;
	.param .b32 retval0;
	call.uni (retval0), 
	vprintf, 
	(
	param0, 
	param1
	);
	ld.param.b32 	%r82, [retval0];
	} // callseq 99
	ld.global.u16 	%rs17, [%rd66+14];
	// begin inline asm
	{  cvt.f32.f16 %f16, %rs17;}

	// end inline asm
	cvt.f64.f32 	%fd16, %f16;
	st.local.f64 	[%rd23], %fd16;
	{ // callseq 100, 0
	.param .b64 param0;
	st.param.b64 	[param0], %rd25;
	.param .b64 param1;
	st.param.b64 	[param1], %rd26;
	.param .b32 retval0;
	call.uni (retval0), 
	vprintf, 
	(
	param0, 
	param1
	);
	ld.param.b32 	%r84, [retval0];
	} // callseq 100
	add.s32 	%r126, %r126, 16;
	add.s64 	%rd66, %rd66, 32;
	setp.eq.s32 	%p12, %r126, 0;
	@%p12 bra 	$L__BB1_9;
	bra.uni 	$L__BB1_8;
$L__BB1_9:
	setp.eq.s32 	%p13, %r3, 0;
	@%p13 bra 	$L__BB1_19;
	cvta.to.local.u64 	%rd5, %rd26;
	add.s32 	%r86, %r3, -1;
	setp.lt.u32 	%p14, %r86, 7;
	@%p14 bra 	$L__BB1_12;
	add.s32 	%r87, %r127, %r7;
	mul.wide.u32 	%rd27, %r87, 2;
	add.s64 	%rd28, %rd1, %rd27;
	ld.global.u16 	%rs18, [%rd28];
	// begin inline asm
	{  cvt.f32.f16 %f17, %rs18;}

	// end inline asm
	cvt.f64.f32 	%fd17, %f17;
	st.local.f64 	[%rd5], %fd17;
	cvta.global.u64 	%rd30, %rd49;
	{ // callseq 101, 0
	.param .b64 param0;
	st.param.b64 	[param0], %rd30;
	.param .b64 param1;
	st.param.b64 	[param1], %rd26;
	.param .b32 retval0;
	call.uni (retval0), 
	vprintf, 
	(
	param0, 
	param1
	);
	ld.param.b32 	%r88, [retval0];
	} // callseq 101
	cvt.u64.u32 	%rd32, %r7;
	cvt.u64.u32 	%rd33, %r127;
	add.s64 	%rd34, %rd33, %rd32;
	shl.b64 	%rd35, %rd34, 1;
	add.s64 	%rd36, %rd1, %rd35;
	ld.global.u16 	%rs19, [%rd36+2];
	// begin inline asm
	{  cvt.f32.f16 %f18, %rs19;}

	// end inline asm
	cvt.f64.f32 	%fd18, %f18;
	st.local.f64 	[%rd5], %fd18;
	{ // callseq 102, 0
	.param .b64 param0;
	st.param.b64 	[param0], %rd30;
	.param .b64 param1;
	st.param.b64 	[param1], %rd26;
	.param .b32 retval0;
	call.uni (retval0), 
	vprintf, 
	(
	param0, 
	param1
	);
	ld.param.b32 	%r90, [retval0];
	} // callseq 102
	ld.global.u16 	%rs20, [%rd36+4];
	// begin inline asm
	{  cvt.f32.f16 %f19, %rs20;}

	// end inline asm
	cvt.f64.f32 	%fd19, %f19;
	st.local.f64 	[%rd5], %fd19;
	{ // callseq 103, 0
	.param .b64 param0;
	st.param.b64 	[param0], %rd30;
	.param .b64 param1;
	st.param.b64 	[param1], %rd26;
	.param .b32 retval0;
	call.uni (retval0), 
	vprintf, 
	(
	param0, 
	param1
	);
	ld.param.b32 	%r92, [retval0];
	} // callseq 103
	ld.global.u16 	%rs21, [%rd36+6];
	// begin inline asm
	{  cvt.f32.f16 %f20, %rs21;}

	// end inline asm
	cvt.f64.f32 	%fd20, %f20;
	st.local.f64 	[%rd5], %fd20;
	{ // callseq 104, 0
	.param .b64 param0;
	st.param.b64 	[param0], %rd30;
	.param .b64 param1;
	st.param.b64 	[param1], %rd26;
	.param .b32 retval0;
	call.uni (retval0), 
	vprintf, 
	(
	param0, 
	param1
	);
	ld.param.b32 	%r94, [retval0];
	} // callseq 104
	ld.global.u16 	%rs22, [%rd36+8];
	// begin inline asm
	{  cvt.f32.f16 %f21, %rs22;}

	// end inline asm
	cvt.f64.f32 	%fd21, %f21;
	st.local.f64 	[%rd5], %fd21;
	{ // callseq 105, 0
	.param .b64 param0;
	st.param.b64 	[param0], %rd30;
	.param .b64 param1;
	st.param.b64 	[param1], %rd26;
	.param .b32 retval0;
	call.uni (retval0), 
	vprintf, 
	(
	param0, 
	param1
	);
	ld.param.b32 	%r96, [retval0];
	} // callseq 105
	ld.global.u16 	%rs23, [%rd36+10];
	// begin inline asm
	{  cvt.f32.f16 %f22, %rs23;}

	// end inline asm
	cvt.f64.f32 	%fd22, %f22;
	st.local.f64 	[%rd5], %fd22;
	{ // callseq 106, 0
	.param .b64 param0;
	st.param.b64 	[param0], %rd30;
	.param .b64 param1;
	st.param.b64 	[param1], %rd26;
	.param .b32 retval0;
	call.uni (retval0), 
	vprintf, 
	(
	param0, 
	param1
	);
	ld.param.b32 	%r98, [retval0];
	} // callseq 106
	ld.global.u16 	%rs24, [%rd36+12];
	// begin inline asm
	{  cvt.f32.f16 %f23, %rs24;}

	// end inline asm
	cvt.f64.f32 	%fd23, %f23;
	st.local.f64 	[%rd5], %fd23;
	{ // callseq 107, 0
	.param .b64 param0;
	st.param.b64 	[param0], %rd30;
	.param .b64 param1;
	st.param.b64 	[param1], %rd26;
	.param .b32 retval0;
	call.uni (retval0), 
	vprintf, 
	(
	param0, 
	param1
	);
	ld.param.b32 	%r100, [retval0];
	} // callseq 107
	ld.global.u16 	%rs25, [%rd36+14];
	// begin inline asm
	{  cvt.f32.f16 %f24, %rs25;}

	// end inline asm
	cvt.f64.f32 	%fd24, %f24;
	st.local.f64 	[%rd5], %fd24;
	{ // callseq 108, 0
	.param .b64 param0;
	st.param.b64 	[param0], %rd30;
	.param .b64 param1;
	st.param.b64 	[param1], %rd26;
	.param .b32 retval0;
	call.uni (retval0), 
	vprintf, 
	(
	param0, 
	param1
	);
	ld.param.b32 	%r102, [retval0];
	} // callseq 108
	add.s32 	%r127, %r127, 8;
$L__BB1_12:
	setp.eq.s32 	%p15, %r4, 0;
	@%p15 bra 	$L__BB1_19;
	add.s32 	%r104, %r4, -1;
	setp.lt.u32 	%p16, %r104, 3;
	@%p16 bra 	$L__BB1_15;
	add.s32 	%r105, %r127, %r7;
	mul.wide.u32 	%rd37, %r105, 2;
	add.s64 	%rd38, %rd1, %rd37;
	ld.global.u16 	%rs26, [%rd38];
	// begin inline asm
	{  cvt.f32.f16 %f25, %rs26;}

	// end inline asm
	cvt.f64.f32 	%fd25, %f25;
	st.local.f64 	[%rd5], %fd25;
	cvta.global.u64 	%rd40, %rd49;
	{ // callseq 109, 0
	.param .b64 param0;
	st.param.b64 	[param0], %rd40;
	.param .b64 param1;
	st.param.b64 	[param1], %rd26;
	.param .b32 retval0;
	call.uni (retval0), 
	vprintf, 
	(
	param0, 
	param1
	);
	ld.param.b32 	%r106, [retval0];
	} // callseq 109
	cvt.u64.u32 	%rd42, %r7;
	cvt.u64.u32 	%rd43, %r127;
	add.s64 	%rd44, %rd43, %rd42;
	shl.b64 	%rd45, %rd44, 1;
	add.s64 	%rd46, %rd1, %rd45;
	ld.global.u16 	%rs27, [%rd46+2];
	// begin inline asm
	{  cvt.f32.f16 %f26, %rs27;}

	// end inline asm
	cvt.f64.f32 	%fd26, %f26;
	st.local.f64 	[%rd5], %fd26;
	{ // callseq 110, 0
	.param .b64 param0;
	st.param.b64 	[param0], %rd40;
	.param .b64 param1;
	st.param.b64 	[param1], %rd26;
	.param .b32 retval0;
	call.uni (retval0), 
	vprintf, 
	(
	param0, 
	param1
	);
	ld.param.b32 	%r108, [retval0];
	} // callseq 110
	ld.global.u16 	%rs28, [%rd46+4];
	// begin inline asm
	{  cvt.f32.f16 %f27, %rs28;}

	// end inline asm
	cvt.f64.f32 	%fd27, %f27;
	st.local.f64 	[%rd5], %fd27;
	{ // callseq 111, 0
	.param .b64 param0;
	st.param.b64 	[param0], %rd40;
	.param .b64 param1;
	st.param.b64 	[param1], %rd26;
	.param .b32 retval0;
	call.uni (retval0), 
	vprintf, 
	(
	param0, 
	param1
	);
	ld.param.b32 	%r110, [retval0];
	} // callseq 111
	ld.global.u16 	%rs29, [%rd46+6];
	// begin inline asm
	{  cvt.f32.f16 %f28, %rs29;}

	// end inline asm
	cvt.f64.f32 	%fd28, %f28;
	st.local.f64 	[%rd5], %fd28;
	{ // callseq 112, 0
	.param .b64 param0;
	st.param.b64 	[param0], %rd40;
	.param .b64 param1;
	st.param.b64 	[param1], %rd26;
	.param .b32 retval0;
	call.uni (retval0), 
	vprintf, 
	(
	param0, 
	param1
	);
	ld.param.b32 	%r112, [retval0];
	} // callseq 112
	add.s32 	%r127, %r127, 4;
$L__BB1_15:
	setp.eq.s32 	%p17, %r5, 0;
	@%p17 bra 	$L__BB1_19;
	setp.eq.s32 	%p18, %r5, 1;
	add.s32 	%r114, %r127, %r7;
	mul.wide.u32 	%rd47, %r114, 2;
	add.s64 	%rd48, %rd1, %rd47;
	ld.global.u16 	%rs30, [%rd48];
	// begin inline asm
	{  cvt.f32.f16 %f29, %rs30;}

	// end inline asm
	cvt.f64.f32 	%fd29, %f29;
	st.local.f64 	[%rd5], %fd29;
	cvta.global.u64 	%rd50, %rd49;
	{ // callseq 113, 0
	.param .b64 param0;
	st.param.b64 	[param0], %rd50;
	.param .b64 param1;
	st.param.b64 	[param1], %rd26;
	.param .b32 retval0;
	call.uni (retval0), 
	vprintf, 
	(
	param0, 
	param1
	);
	ld.param.b32 	%r115, [retval0];
	} // callseq 113
	@%p18 bra 	$L__BB1_19;
	setp.eq.s32 	%p19, %r5, 2;
	cvt.u64.u32 	%rd52, %r7;
	cvt.u64.u32 	%rd53, %r127;
	add.s64 	%rd54, %rd53, %rd52;
	shl.b64 	%rd55, %rd54, 1;
	add.s64 	%rd6, %rd1, %rd55;
	ld.global.u16 	%rs31, [%rd6+2];
	// begin inline asm
	{  cvt.f32.f16 %f30, %rs31;}

	// end inline asm
	cvt.f64.f32 	%fd30, %f30;
	st.local.f64 	[%rd5], %fd30;
	cvta.global.u64 	%rd57, %rd49;
	{ // callseq 114, 0
	.param .b64 param0;
	st.param.b64 	[param0], %rd57;
	.param .b64 param1;
	st.param.b64 	[param1], %rd26;
	.param .b32 retval0;
	call.uni (retval0), 
	vprintf, 
	(
	param0, 
	param1
	);
	ld.param.b32 	%r117, [retval0];
	} // callseq 114
	@%p19 bra 	$L__BB1_19;
	ld.global.u16 	%rs32, [%rd6+4];
	// begin inline asm
	{  cvt.f32.f16 %f31, %rs32;}

	// end inline asm
	cvt.f64.f32 	%fd31, %f31;
	st.local.f64 	[%rd5], %fd31;
	cvta.global.u64 	%rd60, %rd49;
	{ // callseq 115, 0
	.param .b64 param0;
	st.param.b64 	[param0], %rd60;
	.param .b64 param1;
	st.param.b64 	[param1], %rd26;
	.param .b32 retval0;
	call.uni (retval0), 
	vprintf, 
	(
	param0, 
	param1
	);
	ld.param.b32 	%r119, [retval0];
	} // callseq 115
$L__BB1_19:
	cvta.global.u64 	%rd63, %rd62;
	{ // callseq 116, 0
	.param .b64 param0;
	st.param.b64 	[param0], %rd63;
	.param .b64 param1;
	st.param.b64 	[param1], 0;
	.param .b32 retval0;
	call.uni (retval0), 
	vprintf, 
	(
	param0, 
	param1
	);
	ld.param.b32 	%r121, [retval0];
	} // callseq 116
	add.s32 	%r125, %r125, 1;
	setp.eq.s32 	%p20, %r125, %r26;
	@%p20 bra 	$L__BB1_26;
	bra.uni 	$L__BB1_6;
$L__BB1_20:
	and.b32  	%r18, %r26, 3;
	setp.lt.u32 	%p7, %r26, 4;
	@%p7 bra 	$L__BB1_23;
	and.b32  	%r19, %r26, 2147483644;
	mov.b32 	%r130, 0;
	mov.u64 	%rd16, $str$2;
$L__BB1_22:
	cvta.global.u64 	%rd17, %rd16;
	{ // callseq 80, 0
	.param .b64 param0;
	st.param.b64 	[param0], %rd17;
	.param .b64 param1;
	st.param.b64 	[param1], 0;
	.param .b32 retval0;
	call.uni (retval0), 
	vprintf, 
	(
	param0, 
	param1
	);
	ld.param.b32 	%r40, [retval0];
	} // callseq 80
	{ // callseq 81, 0
	.param .b64 param0;
	st.param.b64 	[param0], %rd17;
	.param .b64 param1;
	st.param.b64 	[param1], 0;
	.param .b32 retval0;
	call.uni (retval0), 
	vprintf, 
	(
	param0, 
	param1
	);
	ld.param.b32 	%r42, [retval0];
	} // callseq 81
	{ // callseq 82, 0
	.param .b64 param0;
	st.param.b64 	[param0], %rd17;
	.param .b64 param1;
	st.param.b64 	[param1], 0;
	.param .b32 retval0;
	call.uni (retval0), 
	vprintf, 
	(
	param0, 
	param1
	);
	ld.param.b32 	%r44, [retval0];
	} // callseq 82
	{ // callseq 83, 0
	.param .b64 param0;
	st.param.b64 	[param0], %rd17;
	.param .b64 param1;
	st.param.b64 	[param1], 0;
	.param .b32 retval0;
	call.uni (retval0), 
	vprintf, 
	(
	param0, 
	param1
	);
	ld.param.b32 	%r46, [retval0];
	} // callseq 83
	add.s32 	%r130, %r130, 4;
	setp.ne.s32 	%p8, %r130, %r19;
	@%p8 bra 	$L__BB1_22;
$L__BB1_23:
	setp.eq.s32 	%p9, %r18, 0;
	@%p9 bra 	$L__BB1_26;
	mov.b32 	%r131, 0;
	mov.u64 	%rd18, $str$2;
$L__BB1_25:
	.pragma "nounroll";
	cvta.global.u64 	%rd19, %rd18;
	{ // callseq 84, 0
	.param .b64 param0;
	st.param.b64 	[param0], %rd19;
	.param .b64 param1;
	st.param.b64 	[param1], 0;
	.param .b32 retval0;
	call.uni (retval0), 
	vprintf, 
	(
	param0, 
	param1
	);
	ld.param.b32 	%r49, [retval0];
	} // callseq 84
	add.s32 	%r131, %r131, 1;
	setp.ne.s32 	%p10, %r131, %r18;
	@%p10 bra 	$L__BB1_25;
$L__BB1_26:
	mov.u64 	%rd64, $str$13;
	cvta.global.u64 	%rd65, %rd64;
	{ // callseq 117, 0
	.param .b64 param0;
	st.param.b64 	[param0], %rd65;
	.param .b64 param1;
	st.param.b64 	[param1], 0;
	.param .b32 retval0;
	call.uni (retval0), 
	vprintf, 
	(
	param0, 
	param1
	);
	ld.param.b32 	%r123, [retval0];
	} // callseq 117
$L__BB1_27:
	ret;

}


// ===== COMPILED SASS (sm_100) =====

	.target	sm_100

	.elftype	@"ET_EXEC"


//--------------------- .note.nv.tkinfo           --------------------------
	.section	.note.nv.tkinfo,"",@"SHT_NOTE"
	.sectionflags	@"SHF_NOTE_NV_TKINFO"
	.tkinfo
        /*0018*/ 	.word	0x00000002
        /*0030*/ 	.string	""
        /*0030*/ 	.string	"ptxas"
        /*0030*/ 	.string	"Cuda compilation tools, release 13.0, V13.0.88"
        /*0030*/ 	.string	"Build cuda_13.0.r13.0/compiler.36424714_0"
        /*0030*/ 	.string	"-arch sm_100 -m 64 "



//--------------------- .note.nv.cuinfo           --------------------------
	.section	.note.nv.cuinfo,"",@"SHT_NOTE"
	.sectionflags	@"SHF_NOTE_NV_CUINFO"
        /*0018*/ 	.short	0x0002
        /*001a*/ 	.short	0x0064
        /*001c*/ 	.short	0x0082
	.zero		2


//--------------------- .nv.info                  --------------------------
	.section	.nv.info,"",@"SHT_CUDA_INFO"
	.align	4


	//----- nvinfo : EIATTR_REGCOUNT
	.align		4
        /*0000*/ 	.byte	0x04, 0x2f
        /*0002*/ 	.short	(.L_15 - .L_14)
	.align		4
.L_14:
        /*0004*/ 	.word	index@(_Z8GPU_gemmP6__halfS0_Pf)
        /*0008*/ 	.word	0x00000020


	//----- nvinfo : EIATTR_FRAME_SIZE
	.align		4
.L_15:
        /*000c*/ 	.byte	0x04, 0x11
        /*000e*/ 	.short	(.L_17 - .L_16)
	.align		4
.L_16:
        /*0010*/ 	.word	index@(_Z8GPU_gemmP6__halfS0_Pf)
        /*0014*/ 	.word	0x00000048


	//----- nvinfo : EIATTR_REGCOUNT
	.align		4
.L_17:
        /*0018*/ 	.byte	0x04, 0x2f
        /*001a*/ 	.short	(.L_19 - .L_18)
	.align		4
.L_18:
        /*001c*/ 	.word	index@(_Z5transP6__halfS0_ii)
        /*0020*/ 	.word	0x00000020


	//----- nvinfo : EIATTR_FRAME_SIZE
	.align		4
.L_19:
        /*0024*/ 	.byte	0x04, 0x11
        /*0026*/ 	.short	(.L_21 - .L_20)
	.align		4
.L_20:
        /*0028*/ 	.word	index@(_Z5transP6__halfS0_ii)
        /*002c*/ 	.word	0x00000008


	//----- nvinfo : EIATTR_MIN_STACK_SIZE
	.align		4
.L_21:
        /*0030*/ 	.byte	0x04, 0x12
        /*0032*/ 	.short	(.L_23 - .L_22)
	.align		4
.L_22:
        /*0034*/ 	.word	index@(_Z5transP6__halfS0_ii)
        /*0038*/ 	.word	0x00000008


	//----- nvinfo : EIATTR_MIN_STACK_SIZE
	.align		4
.L_23:
        /*003c*/ 	.byte	0x04, 0x12
        /*003e*/ 	.short	(.L_25 - .L_24)
	.align		4
.L_24:
        /*0040*/ 	.word	index@(_Z8GPU_gemmP6__halfS0_Pf)
        /*0044*/ 	.word	0x00000048
.L_25:


//--------------------- .nv.compat                --------------------------
	.section	.nv.compat,"",@"SHT_CUDA_COMPAT_INFO"
	.align	4
        /*0000*/ 	.byte	0x02, 0x09, 0x00, 0x00, 0x02, 0x02, 0x01, 0x00, 0x02, 0x05, 0x05, 0x00, 0x03, 0x07, 0x01, 0x01
        /*0010*/ 	.byte	0x02, 0x03, 0x00, 0x00, 0x02, 0x06, 0x01, 0x00, 0x04, 0x0b, 0x08, 0x00, 0x09, 0x00, 0x00, 0x00
        /*0020*/ 	.byte	0x00, 0x00, 0x00, 0x00


//--------------------- .nv.info._Z5transP6__halfS0_ii --------------------------
	.section	.nv.info._Z5transP6__halfS0_ii,"",@"SHT_CUDA_INFO"
	.sectionflags	@""
	.align	4


	//----- nvinfo : EIATTR_CUDA_API_VERSION
	.align		4
        /*0000*/ 	.byte	0x04, 0x37
        /*0002*/ 	.short	(.L_27 - .L_26)
.L_26:
        /*0004*/ 	.word	0x00000082


	//----- nvinfo : EIATTR_KPARAM_INFO
	.align		4
.L_27:
        /*0008*/ 	.byte	0x04, 0x17
        /*000a*/ 	.short	(.L_29 - .L_28)
.L_28:
        /*000c*/ 	.word	0x00000000
        /*0010*/ 	.short	0x0003
        /*0012*/ 	.short	0x0014
        /*0014*/ 	.byte	0x00, 0xf0, 0x11, 0x00


	//----- nvinfo : EIATTR_KPARAM_INFO
	.align		4
.L_29:
        /*0018*/ 	.byte	0x04, 0x17
        /*001a*/ 	.short	(.L_31 - .L_30)
.L_30:
        /*001c*/ 	.word	0x00000000
        /*0020*/ 	.short	0x0002
        /*0022*/ 	.short	0x0010
        /*0024*/ 	.byte	0x00, 0xf0, 0x11, 0x00


	//----- nvinfo : EIATTR_KPARAM_INFO
	.align		4
.L_31:
        /*0028*/ 	.byte	0x04, 0x17
        /*002a*/ 	.short	(.L_33 - .L_32)
.L_32:
        /*002c*/ 	.word	0x00000000
        /*0030*/ 	.short	0x0001
        /*0032*/ 	.short	0x0008
        /*0034*/ 	.byte	0x00, 0xf5, 0x21, 0x00


	//----- nvinfo : EIATTR_KPARAM_INFO
	.align		4
.L_33:
        /*0038*/ 	.byte	0x04, 0x17
        /*003a*/ 	.short	(.L_35 - .L_34)
.L_34:
        /*003c*/ 	.word	0x00000000
        /*0040*/ 	.short	0x0000
        /*0042*/ 	.short	0x0000
        /*0044*/ 	.byte	0x00, 0xf5, 0x21, 0x00


	//----- nvinfo : EIATTR_SPARSE_MMA_MASK
	.align		4
.L_35:
        /*0048*/ 	.byte	0x03, 0x50
        /*004a*/ 	.short	0x0000


	//----- nvinfo : EIATTR_MAXREG_COUNT
	.align		4
        /*004c*/ 	.byte	0x03, 0x1b
        /*004e*/ 	.short	0x00ff


	//----- nvinfo : EIATTR_NUM_BARRIERS
	.align		4
        /*0050*/ 	.byte	0x02, 0x4c
        /*0052*/ 	.byte	0x01
	.zero		1


	//----- nvinfo : EIATTR_EXTERNS
	.align		4
        /*0054*/ 	.byte	0x04, 0x0f
        /*0056*/ 	.short	(.L_37 - .L_36)


	//   ....[0]....
	.align		4
.L_36:
        /*0058*/ 	.word	index@(vprintf)


	//----- nvinfo : EIATTR_MERCURY_ISA_VERSION
	.align		4
.L_37:
        /*005c*/ 	.byte	0x03, 0x5f
        /*005e*/ 	.short	0x0101


	//----- nvinfo : EIATTR_VRC_CTA_INIT_COUNT
	.align		4
        /*0060*/ 	.byte	0x02, 0x4a
	.zero		1
	.zero		1


	//----- nvinfo : EIATTR_SYSCALL_OFFSETS
	.align		4
        /*0064*/ 	.byte	0x04, 0x46
        /*0066*/ 	.short	(.L_39 - .L_38)


	//   ....[0]....
.L_38:
        /*0068*/ 	.word	0x00000240


	//   ....[1]....
        /*006c*/ 	.word	0x000004c0


	//   ....[2]....
        /*0070*/ 	.word	0x00000590


	//   ....[3]....
        /*0074*/ 	.word	0x00000650


	//   ....[4]....
        /*0078*/ 	.word	0x00000710


	//   ....[5]....
        /*007c*/ 	.word	0x000007d0


	//   ....[6]....
        /*0080*/ 	.word	0x00000890


	//   ....[7]....
        /*0084*/ 	.word	0x00000950


	//   ....[8]....
        /*0088*/ 	.word	0x00000a10


	//   ....[9]....
        /*008c*/ 	.word	0x00000ad0


	//   ....[10]....
        /*0090*/ 	.word	0x00000b90


	//   ....[11]....
        /*0094*/ 	.word	0x00000c50


	//   ....[12]....
        /*0098*/ 	.word	0x00000d10


	//   ....[13]....
        /*009c*/ 	.word	0x00000dd0


	//   ....[14]....
        /*00a0*/ 	.word	0x00000e90


	//   ....[15]....
        /*00a4*/ 	.word	0x00000f50


	//   ....[16]....
        /*00a8*/ 	.word	0x00001010


	//   ....[17]....
        /*00ac*/ 	.word	0x00001200


	//   ....[18]....
        /*00b0*/ 	.word	0x00001310


	//   ....[19]....
        /*00b4*/ 	.word	0x000013e0


	//   ....[20]....
        /*00b8*/ 	.word	0x000014a0


	//   ....[21]....
        /*00bc*/ 	.word	0x00001560


	//   ....[22]....
        /*00c0*/ 	.word	0x00001620


	//   ....[23]....
        /*00c4*/ 	.word	0x000016e0


	//   ....[24]....
        /*00c8*/ 	.word	0x000017a0


	//   ....[25]....
        /*00cc*/ 	.word	0x00001900


	//   ....[26]....
        /*00d0*/ 	.word	0x00001a10


	//   ....[27]....
        /*00d4*/ 	.word	0x00001ae0


	//   ....[28]....
        /*00d8*/ 	.word	0x00001ba0


	//   ....[29]....
        /*00dc*/ 	.word	0x00001cf0


	//   ....[30]....
        /*00e0*/ 	.word	0x00001e50


	//   ....[31]....
        /*00e4*/ 	.word	0x00001f30


	//   ....[32]....
        /*00e8*/ 	.word	0x00001fb0


	//   ....[33]....
        /*00ec*/ 	.word	0x00002120


	//   ....[34]....
        /*00f0*/ 	.word	0x00002190


	//   ....[35]....
        /*00f4*/ 	.word	0x00002200


	//   ....[36]....
        /*00f8*/ 	.word	0x00002270


	//   ....[37]....
        /*00fc*/ 	.word	0x00002380


	//   ....[38]....
        /*0100*/ 	.word	0x00002430


	//----- nvinfo : EIATTR_EXIT_INSTR_OFFSETS
	.align		4
.L_39:
        /*0104*/ 	.byte	0x04, 0x1c
        /*0106*/ 	.short	(.L_41 - .L_40)


	//   ....[0]....
.L_40:
        /*0108*/ 	.word	0x000001c0


	//   ....[1]....
        /*010c*/ 	.word	0x00002440


	//----- nvinfo : EIATTR_CRS_STACK_SIZE
	.align		4
.L_41:
        /*0110*/ 	.byte	0x04, 0x1e
        /*0112*/ 	.short	(.L_43 - .L_42)
.L_42:
        /*0114*/ 	.word	0x00000000


	//----- nvinfo : EIATTR_CBANK_PARAM_SIZE
	.align		4
.L_43:
        /*0118*/ 	.byte	0x03, 0x19
        /*011a*/ 	.short	0x0018


	//----- nvinfo : EIATTR_PARAM_CBANK
	.align		4
        /*011c*/ 	.byte	0x04, 0x0a
        /*011e*/ 	.short	(.L_45 - .L_44)
	.align		4
.L_44:
        /*0120*/ 	.word	index@(.nv.constant0._Z5transP6__halfS0_ii)
        /*0124*/ 	.short	0x0380
        /*0126*/ 	.short	0x0018


	//----- nvinfo : EIATTR_SW_WAR
	.align		4
.L_45:
        /*0128*/ 	.byte	0x04, 0x36
        /*012a*/ 	.short	(.L_47 - .L_46)
.L_46:
        /*012c*/ 	.word	0x00000008
.L_47:


//--------------------- .nv.info._Z8GPU_gemmP6__halfS0_Pf --------------------------
	.section	.nv.info._Z8GPU_gemmP6__halfS0_Pf,"",@"SHT_CUDA_INFO"
	.sectionflags	@""
	.align	4


	//----- nvinfo : EIATTR_CUDA_API_VERSION
	.align		4
        /*0000*/ 	.byte	0x04, 0x37
        /*0002*/ 	.short	(.L_49 - .L_48)
.L_48:
        /*0004*/ 	.word	0x00000082


	//----- nvinfo : EIATTR_KPARAM_INFO
	.align		4
.L_49:
        /*0008*/ 	.byte	0x04, 0x17
        /*000a*/ 	.short	(.L_51 - .L_50)
.L_50:
        /*000c*/ 	.word	0x00000000
        /*0010*/ 	.short	0x0002
        /*0012*/ 	.short	0x0010
        /*0014*/ 	.byte	0x00, 0xf5, 0x21, 0x00


	//----- nvinfo : EIATTR_KPARAM_INFO
	.align		4
.L_51:
        /*0018*/ 	.byte	0x04, 0x17
        /*001a*/ 	.short	(.L_53 - .L_52)
.L_52:
        /*001c*/ 	.word	0x00000000
        /*0020*/ 	.short	0x0001
        /*0022*/ 	.short	0x0008
        /*0024*/ 	.byte	0x00, 0xf5, 0x21, 0x00


	//----- nvinfo : EIATTR_KPARAM_INFO
	.align		4
.L_53:
        /*0028*/ 	.byte	0x04, 0x17
        /*002a*/ 	.short	(.L_55 - .L_54)
.L_54:
        /*002c*/ 	.word	0x00000000
        /*0030*/ 	.short	0x0000
        /*0032*/ 	.short	0x0000
        /*0034*/ 	.byte	0x00, 0xf5, 0x21, 0x00


	//----- nvinfo : EIATTR_SPARSE_MMA_MASK
	.align		4
.L_55:
        /*0038*/ 	.byte	0x03, 0x50
        /*003a*/ 	.short	0x0000


	//----- nvinfo : EIATTR_MAXREG_COUNT
	.align		4
        /*003c*/ 	.byte	0x03, 0x1b
        /*003e*/ 	.short	0x00ff


	//----- nvinfo : EIATTR_NUM_BARRIERS
	.align		4
        /*0040*/ 	.byte	0x02, 0x4c
        /*0042*/ 	.byte	0x01
	.zero		1


	//----- nvinfo : EIATTR_EXTERNS
	.align		4
        /*0044*/ 	.byte	0x04, 0x0f
        /*0046*/ 	.short	(.L_57 - .L_56)


	//   ....[0]....
	.align		4
.L_56:
        /*0048*/ 	.word	index@(vprintf)


	//----- nvinfo : EIATTR_MERCURY_ISA_VERSION
	.align		4
.L_57:
        /*004c*/ 	.byte	0x03, 0x5f
        /*004e*/ 	.short	0x0101


	//----- nvinfo : EIATTR_VRC_CTA_INIT_COUNT
	.align		4
        /*0050*/ 	.byte	0x02, 0x4a
	.zero		1
	.zero		1


	//----- nvinfo : EIATTR_SYSCALL_OFFSETS
	.align		4
        /*0054*/ 	.byte	0x04, 0x46
        /*0056*/ 	.short	(.L_59 - .L_58)


	//   ....[0]....
.L_58:
        /*0058*/ 	.word	0x00000120


	//   ....[1]....
        /*005c*/ 	.word	0x00000290


	//   ....[2]....
        /*0060*/ 	.word	0x00000350


	//   ....[3]....
        /*0064*/ 	.word	0x00000410


	//   ....[4]....
        /*0068*/ 	.word	0x000004d0


	//   ....[5]....
        /*006c*/ 	.word	0x00000590


	//   ....[6]....
        /*0070*/ 	.word	0x00000650


	//   ....[7]....
        /*0074*/ 	.word	0x00000710


	//   ....[8]....
        /*0078*/ 	.word	0x000007d0


	//   ....[9]....
        /*007c*/ 	.word	0x00000890


	//   ....[10]....
        /*0080*/ 	.word	0x00000950


	//   ....[11]....
        /*0084*/ 	.word	0x00000a10


	//   ....[12]....
        /*0088*/ 	.word	0x00000ad0


	//   ....[13]....
        /*008c*/ 	.word	0x00000b90


	//   ....[14]....
        /*0090*/ 	.word	0x00000c50


	//   ....[15]....
        /*0094*/ 	.word	0x00000d10


	//   ....[16]....
        /*0098*/ 	.word	0x00000dd0


	//   ....[17]....
        /*009c*/ 	.word	0x00000e40


	//   ....[18]....
        /*00a0*/ 	.word	0x00000f00


	//   ....[19]....
        /*00a4*/ 	.word	0x00000f70


	//   ....[20]....
        /*00a8*/ 	.word	0x000010e0


	//   ....[21]....
        /*00ac*/ 	.word	0x000011a0


	//   ....[22]....
        /*00b0*/ 	.word	0x00001260


	//   ....[23]....
        /*00b4*/ 	.word	0x00001320


	//   ....[24]....
        /*00b8*/ 	.word	0x000013e0


	//   ....[25]....
        /*00bc*/ 	.word	0x000014a0


	//   ....[26]....
        /*00c0*/ 	.word	0x00001560


	//   ....[27]....
        /*00c4*/ 	.word	0x00001620


	//   ....[28]....
        /*00c8*/ 	.word	0x000016e0


	//   ....[29]....
        /*00cc*/ 	.word	0x000017a0


	//   ....[30]....
        /*00d0*/ 	.word	0x00001860


	//   ....[31]....
        /*00d4*/ 	.word	0x00001920


	//   ....[32]....
        /*00d8*/ 	.word	0x000019e0


	//   ....[33]....
        /*00dc*/ 	.word	0x00001aa0


	//   ....[34]....
        /*00e0*/ 	.word	0x00001b60


	//   ....[35]....
        /*00e4*/ 	.word	0x00001c20


	//   ....[36]....
        /*00e8*/ 	.word	0x00001c90


	//   ....[37]....
        /*00ec*/ 	.word	0x00001d50


	//   ....[38]....
        /*00f0*/ 	.word	0x000022f0


	//   ....[39]....
        /*00f4*/ 	.word	0x00002450


	//   ....[40]....
        /*00f8*/ 	.word	0x00002510


	//   ....[41]....
        /*00fc*/ 	.word	0x000025d0


	//   ....[42]....
        /*0100*/ 	.word	0x00002690


	//   ....[43]....
        /*0104*/ 	.word	0x00002750


	//   ....[44]....
        /*0108*/ 	.word	0x00002810


	//   ....[45]....
        /*010c*/ 	.word	0x000028d0


	//   ....[46]....
        /*0110*/ 	.word	0x00002990


	//   ....[47]....
        /*0114*/ 	.word	0x00002a50


	//   ....[48]....
        /*0118*/ 	.word	0x00002b10


	//   ....[49]....
        /*011c*/ 	.word	0x00002bd0


	//   ....[50]....
        /*0120*/ 	.word	0x00002c90


	//   ....[51]....
        /*0124*/ 	.word	0x00002d50


	//   ....[52]....
        /*0128*/ 	.word	0x00002e10


	//   ....[53]....
        /*012c*/ 	.word	0x00002ed0


	//   ....[54]....
        /*0130*/ 	.word	0x00002f90


	//   ....[55]....
        /*0134*/ 	.word	0x00003000


	//   ....[56]....
        /*0138*/ 	.word	0x000030a0


	//   ....[57]....
        /*013c*/ 	.word	0x000032f0


	//   ....[58]....
        /*0140*/ 	.word	0x00003460


	//   ....[59]....
        /*0144*/ 	.word	0x00003530


	//   ....[60]....
        /*0148*/ 	.word	0x000035f0


	//   ....[61]....
        /*014c*/ 	.word	0x000036b0


	//   ....[62]....
        /*0150*/ 	.word	0x00003770


	//   ....[63]....
        /*0154*/ 	.word	0x00003830


	//   ....[64]....
        /*0158*/ 	.word	0x000038f0


	//   ....[65]....
        /*015c*/ 	.word	0x000039b0


	//   ....[66]....
        /*0160*/ 	.word	0x00003a70


	//   ....[67]....
        /*0164*/ 	.word	0x00003b30


	//   ....[68]....
        /*0168*/ 	.word	0x00003bf0


	//   ....[69]....
        /*016c*/ 	.word	0x00003cb0


	//   ....[70]....
        /*0170*/ 	.word	0x00003d70


	//   ....[71]....
        /*0174*/ 	.word	0x00003e30


	//   ....[72]....
        /*0178*/ 	.word	0x00003ef0


	//   ....[73]....
        /*017c*/ 	.word	0x00003fb0


	//   ....[74]....
        /*0180*/ 	.word	0x00004020


	//   ....[75]....
        /*0184*/ 	.word	0x000040c0


	//   ....[76]....
        /*0188*/ 	.word	0x00004300


	//   ....[77]....
        /*018c*/ 	.word	0x00004470


	//   ....[78]....
        /*0190*/ 	.word	0x000045c0


	//----- nvinfo : EIATTR_EXIT_INSTR_OFFSETS
	.align		4
.L_59:
        /*0194*/ 	.byte	0x04, 0x1c
        /*0196*/ 	.short	(.L_61 - .L_60)


	//   ....[0]....
.L_60:
        /*0198*/ 	.word	0x000045d0


	//----- nvinfo : EIATTR_CRS_STACK_SIZE
	.align		4
.L_61:
        /*019c*/ 	.byte	0x04, 0x1e
        /*019e*/ 	.short	(.L_63 - .L_62)
.L_62:
        /*01a0*/ 	.word	0x00000000


	//----- nvinfo : EIATTR_CBANK_PARAM_SIZE
	.align		4
.L_63:
        /*01a4*/ 	.byte	0x03, 0x19
        /*01a6*/ 	.short	0x0018


	//----- nvinfo : EIATTR_PARAM_CBANK
	.align		4
        /*01a8*/ 	.byte	0x04, 0x0a
        /*01aa*/ 	.short	(.L_65 - .L_64)
	.align		4
.L_64:
        /*01ac*/ 	.word	index@(.nv.constant0._Z8GPU_gemmP6__halfS0_Pf)
        /*01b0*/ 	.short	0x0380
        /*01b2*/ 	.short	0x0018


	//----- nvinfo : EIATTR_SW_WAR
	.align		4
.L_65:
        /*01b4*/ 	.byte	0x04, 0x36
        /*01b6*/ 	.short	(.L_67 - .L_66)
.L_66:
        /*01b8*/ 	.word	0x00000008
.L_67:


//--------------------- .nv.callgraph             --------------------------
	.section	.nv.callgraph,"",@"SHT_CUDA_CALLGRAPH"
	.align	4
	.sectionentsize	8
	.align		4
        /*0000*/ 	.word	0x00000000
	.align		4
        /*0004*/ 	.word	0xffffffff
	.align		4
        /*0008*/ 	.word	index@(_Z5transP6__halfS0_ii)
	.align		4
        /*000c*/ 	.word	index@(vprintf)
	.align		4
        /*0010*/ 	.word	index@(_Z8GPU_gemmP6__halfS0_Pf)
	.align		4
        /*0014*/ 	.word	index@(vprintf)
	.align		4
        /*0018*/ 	.word	0x00000000
	.align		4
        /*001c*/ 	.word	0xfffffffe
	.align		4
        /*0020*/ 	.word	0x00000000
	.align		4
        /*0024*/ 	.word	0xfffffffd
	.align		4
        /*0028*/ 	.word	0x00000000
	.align		4
        /*002c*/ 	.word	0xfffffffc


//--------------------- .nv.constant4             --------------------------
	.section	.nv.constant4,"a",@progbits
	.align	8
	.align		8
.nv.constant4:
        /*0000*/ 	.dword	vprintf
	.align		8
        /*0008*/ 	.dword	$str
	.align		8
        /*0010*/ 	.dword	$str$1
	.align		8
        /*0018*/ 	.dword	$str$2
	.align		8
        /*0020*/ 	.dword	$str$3
	.align		8
        /*0028*/ 	.dword	$str$4
	.align		8
        /*0030*/ 	.dword	$str$5
	.align		8
        /*0038*/ 	.dword	$str$6
	.align		8
        /*0040*/ 	.dword	$str$7
	.align		8
        /*0048*/ 	.dword	$str$8
	.align		8
        /*0050*/ 	.dword	$str$9
	.align		8
        /*0058*/ 	.dword	$str$10
	.align		8
        /*0060*/ 	.dword	$str$11
	.align		8
        /*0068*/ 	.dword	$str$12
	.align		8
        /*0070*/ 	.dword	$str$13


//--------------------- .text._Z5transP6__halfS0_ii --------------------------
	.section	.text._Z5transP6__halfS0_ii,"ax",@progbits
	.align	128
        .global         _Z5transP6__halfS0_ii
        .type           _Z5transP6__halfS0_ii,@function
        .size           _Z5transP6__halfS0_ii,(.L_x_144 - _Z5transP6__halfS0_ii)
        .other          _Z5transP6__halfS0_ii,@"STO_CUDA_ENTRY STV_DEFAULT"
_Z5transP6__halfS0_ii:
.text._Z5transP6__halfS0_ii:
[----:B------:R-:W0:Y:S01]  /*0000*/  LDC R1, c[0x0][0x37c] ;  /* 0x0000df00ff017b82 */ /* 0x000e220000000800 */
[----:B------:R-:W1:Y:S01]  /*0010*/  S2R R2, SR_TID.Y ;  /* 0x0000000000027919 */ /* 0x000e620000002200 */
[----:B------:R-:W2:Y:S06]  /*0020*/  LDCU UR5, c[0x0][0x2fc] ;  /* 0x00005f80ff0577ac */ /* 0x000eac0008000800 */
[----:B------:R-:W3:Y:S01]  /*0030*/  LDC R0, c[0x0][0x360] ;  /* 0x0000d800ff007b82 */ /* 0x000ee20000000800 */
[----:B0-----:R-:W-:Y:S01]  /*0040*/  VIADD R1, R1, 0xfffffff8 ;  /* 0xfffffff801017836 */ /* 0x001fe20000000000 */
[----:B------:R-:W3:Y:S01]  /*0050*/  S2R R5, SR_TID.X ;  /* 0x0000000000057919 */ /* 0x000ee20000002100 */
[----:B------:R-:W0:Y:S01]  /*0060*/  LDCU.64 UR8, c[0x0][0x390] ;  /* 0x00007200ff0877ac */ /* 0x000e220008000a00 */
[----:B------:R-:W4:Y:S04]  /*0070*/  LDCU.64 UR36, c[0x0][0x358] ;  /* 0x00006b00ff2477ac */ /* 0x000f280008000a00 */
[----:B------:R-:W1:Y:S08]  /*0080*/  S2UR UR6, SR_CTAID.Y ;  /* 0x00000000000679c3 */ /* 0x000e700000002600 */
[----:B------:R-:W1:Y:S08]  /*0090*/  LDC R3, c[0x0][0x364] ;  /* 0x0000d900ff037b82 */ /* 0x000e700000000800 */
[----:B------:R-:W3:Y:S08]  /*00a0*/  S2UR UR4, SR_CTAID.X ;  /* 0x00000000000479c3 */ /* 0x000ef00000002500 */
[----:B------:R-:W5:Y:S01]  /*00b0*/  LDC.64 R6, c[0x0][0x388] ;  /* 0x0000e200ff067b82 */ /* 0x000f620000000a00 */
[----:B-1----:R-:W-:-:S05]  /*00c0*/  IMAD R3, R3, UR6, R2 ;  /* 0x0000000603037c24 */ /* 0x002fca000f8e0202 */
[----:B0-----:R-:W-:Y:S01]  /*00d0*/  ISETP.GE.AND P0, PT, R3, UR9, PT ;  /* 0x0000000903007c0c */ /* 0x001fe2000bf06270 */
[----:B---3--:R-:W-:-:S05]  /*00e0*/  IMAD R0, R0, UR4, R5 ;  /* 0x0000000400007c24 */ /* 0x008fca000f8e0205 */
[----:B------:R-:W-:-:S13]  /*00f0*/  ISETP.GE.OR P0, PT, R0, UR8, P0 ;  /* 0x0000000800007c0c */ /* 0x000fda0008706670 */
[----:B------:R-:W-:-:S04]  /*0100*/  @!P0 IMAD R5, R0, UR9, R3 ;  /* 0x0000000900058c24 */ /* 0x000fc8000f8e0203 */
[----:B-----5:R-:W-:Y:S02]  /*0110*/  @!P0 IMAD.WIDE R6, R5, 0x2, R6 ;  /* 0x0000000205068825 */ /* 0x020fe400078e0206 */
[----:B------:R-:W0:Y:S04]  /*0120*/  LDC.64 R4, c[0x0][0x380] ;  /* 0x0000e000ff047b82 */ /* 0x000e280000000a00 */
[----:B----4-:R-:W3:Y:S01]  /*0130*/  @!P0 LDG.E.U16 R7, desc[UR36][R6.64] ;  /* 0x0000002406078981 */ /* 0x010ee2000c1e1500 */
[----:B------:R-:W-:Y:S01]  /*0140*/  @!P0 IMAD R9, R3, UR8, R0 ;  /* 0x0000000803098c24 */ /* 0x000fe2000f8e0200 */
[----:B------:R-:W1:Y:S01]  /*0150*/  LDCU UR4, c[0x0][0x2f8] ;  /* 0x00005f00ff0477ac */ /* 0x000e620008000800 */
[----:B------:R-:W-:Y:S02]  /*0160*/  LOP3.LUT P1, RZ, R0, R3, RZ, 0xfc, !PT ;  /* 0x0000000300ff7212 */ /* 0x000fe4000782fcff */
[----:B0-----:R-:W-:Y:S01]  /*0170*/  @!P0 IMAD.WIDE R4, R9, 0x2, R4 ;  /* 0x0000000209048825 */ /* 0x001fe200078e0204 */
[----:B-1----:R-:W-:-:S05]  /*0180*/  IADD3 R16, P2, PT, R1, UR4, RZ ;  /* 0x0000000401107c10 */ /* 0x002fca000ff5e0ff */
[----:B--2---:R-:W-:Y:S01]  /*0190*/  IMAD.X R2, RZ, RZ, UR5, P2 ;  /* 0x00000005ff027e24 */ /* 0x004fe200090e06ff */
[----:B---3--:R0:W-:Y:S01]  /*01a0*/  @!P0 STG.E.U16 desc[UR36][R4.64], R7 ;  /* 0x0000000704008986 */ /* 0x0081e2000c101524 */
[----:B------:R-:W-:Y:S06]  /*01b0*/  BAR.SYNC.DEFER_BLOCKING 0x0 ;  /* 0x0000000000007b1d */ /* 0x000fec0000010000 */
[----:B------:R-:W-:Y:S05]  /*01c0*/  @P1 EXIT ;  /* 0x000000000000194d */ /* 0x000fea0003800000 */
[----:B------:R-:W-:Y:S01]  /*01d0*/  MOV R0, 0x0 ;  /* 0x0000000000007802 */ /* 0x000fe20000000f00 */
[----:B------:R-:W1:Y:S01]  /*01e0*/  LDCU.64 UR4, c[0x4][0x68] ;  /* 0x01000d00ff0477ac */ /* 0x000e620008000a00 */
[----:B0-----:R-:W-:Y:S02]  /*01f0*/  CS2R R6, SRZ ;  /* 0x0000000000067805 */ /* 0x001fe4000001ff00 */
[----:B------:R0:W2:Y:S01]  /*0200*/  LDC.64 R8, c[0x4][R0] ;  /* 0x0100000000087b82 */ /* 0x0000a20000000a00 */
[----:B-1----:R-:W-:Y:S01]  /*0210*/  IMAD.U32 R4, RZ, RZ, UR4 ;  /* 0x00000004ff047e24 */ /* 0x002fe2000f8e00ff */
[----:B0-----:R-:W-:-:S07]  /*0220*/  MOV R5, UR5 ;  /* 0x0000000500057c02 */ /* 0x001fce0008000f00 */
[----:B------:R-:W-:-:S07]  /*0230*/  LEPC R20, `(.L_x_0) ;  /* 0x000000001014794e */ /* 0x000fce0000000000 */
[----:B--2---:R-:W-:Y:S05]  /*0240*/  CALL.ABS.NOINC R8 ;  /* 0x0000000008007343 */ /* 0x004fea0003c00000 */
.L_x_0:
[----:B------:R-:W0:Y:S02]  /*0250*/  LDC R17, c[0x0][0x394] ;  /* 0x0000e500ff117b82 */ /* 0x000e240000000800 */
[----:B0-----:R-:W-:-:S13]  /*0260*/  ISETP.GE.AND P0, PT, R17, 0x1, PT ;  /* 0x000000011100780c */ /* 0x001fda0003f06270 */
[----:B------:R-:W-:Y:S05]  /*0270*/  @!P0 BRA `(.L_x_1) ;  /* 0x0000002000508947 */ /* 0x000fea0003800000 */
[----:B------:R-:W0:Y:S01]  /*0280*/  LDC R25, c[0x0][0x390] ;  /* 0x0000e400ff197b82 */ /* 0x000e220000000800 */
[----:B------:R-:W-:Y:S01]  /*0290*/  BSSY.RECONVERGENT B8, `(.L_x_1) ;  /* 0x0000212000087945 */ /* 0x000fe20003800200 */
[----:B0-----:R-:W-:-:S13]  /*02a0*/  ISETP.GE.AND P0, PT, R25, 0x1, PT ;  /* 0x000000011900780c */ /* 0x001fda0003f06270 */
[----:B------:R-:W-:Y:S05]  /*02b0*/  @!P0 BRA `(.L_x_2) ;  /* 0x0000001c00588947 */ /* 0x000fea0003800000 */
[----:B------:R-:W-:Y:S01]  /*02c0*/  BSSY.RECONVERGENT B7, `(.L_x_3) ;  /* 0x00001d4000077945 */ /* 0x000fe20003800200 */
[C---:B------:R-:W-:Y:S01]  /*02d0*/  LOP3.LUT R26, R25.reuse, 0x7, RZ, 0xc0, !PT ;  /* 0x00000007191a7812 */ /* 0x040fe200078ec0ff */
[----:B------:R-:W-:Y:S01]  /*02e0*/  IMAD.MOV.U32 R24, RZ, RZ, RZ ;  /* 0x000000ffff187224 */ /* 0x000fe200078e00ff */
[----:B------:R-:W-:-:S07]  /*02f0*/  LOP3.LUT R25, R25, 0x3, RZ, 0xc0, !PT ;  /* 0x0000000319197812 */ /* 0x000fce00078ec0ff */
.L_x_40:
[----:B------:R-:W0:Y:S01]  /*0300*/  LDCU UR4, c[0x0][0x390] ;  /* 0x00007200ff0477ac */ /* 0x000e220008000800 */
[----:B------:R-:W-:Y:S01]  /*0310*/  IMAD.MOV.U32 R23, RZ, RZ, RZ ;  /* 0x000000ffff177224 */ /* 0x000fe200078e00ff */
[----:B0-----:R-:W-:Y:S02]  /*0320*/  UISETP.GE.U32.AND UP0, UPT, UR4, 0x10, UPT ;  /* 0x000000100400788c */ /* 0x001fe4000bf06070 */
[----:B------:R-:W-:-:S07]  /*0330*/  IMAD R22, R24, UR4, RZ ;  /* 0x0000000418167c24 */ /* 0x000fce000f8e02ff */
[----:B------:R-:W-:Y:S05]  /*0340*/  BRA.U !UP0, `(.L_x_4) ;  /* 0x0000000d084c7547 */ /* 0x000fea000b800000 */
[----:B------:R-:W0:Y:S01]  /*0350*/  LDC.64 R4, c[0x0][0x380] ;  /* 0x0000e000ff047b82 */ /* 0x000e220000000a00 */
[----:B------:R-:W-:Y:S01]  /*0360*/  ULOP3.LUT UR4, UR4, 0x7ffffff0, URZ, 0xc0, !UPT ;  /* 0x7ffffff004047892 */ /* 0x000fe2000f8ec0ff */
[----:B------:R-:W-:Y:S03]  /*0370*/  BSSY.RECONVERGENT B6, `(.L_x_4) ;  /* 0x00000d0000067945 */ /* 0x000fe60003800200 */
[----:B------:R-:W-:Y:S02]  /*0380*/  UIADD3 UR5, UPT, UPT, -UR4, URZ, URZ ;  /* 0x000000ff04057290 */ /* 0x000fe4000fffe1ff */
[----:B------:R-:W-:-:S04]  /*0390*/  MOV R23, UR4 ;  /* 0x0000000400177c02 */ /* 0x000fc80008000f00 */
[----:B------:R-:W-:Y:S02]  /*03a0*/  IMAD.U32 R19, RZ, RZ, UR5 ;  /* 0x00000005ff137e24 */ /* 0x000fe4000f8e00ff */
[----:B0-----:R-:W-:-:S03]  /*03b0*/  IMAD.WIDE.U32 R4, R22, 0x2, R4 ;  /* 0x0000000216047825 */ /* 0x001fc600078e0004 */
[----:B------:R-:W-:-:S05]  /*03c0*/  IADD3 R28, P0, PT, R4, 0x10, RZ ;  /* 0x00000010041c7810 */ /* 0x000fca0007f1e0ff */
[----:B------:R-:W-:-:S08]  /*03d0*/  IMAD.X R29, RZ, RZ, R5, P0 ;  /* 0x000000ffff1d7224 */ /* 0x000fd000000e0605 */
.L_x_21:
[----:B------:R-:W2:Y:S01]  /*03e0*/  LDG.E.U16 R0, desc[UR36][R28.64+-0x10] ;  /* 0xfffff0241c007981 */ /* 0x000ea2000c1e1500 */
[----:B------:R-:W0:Y:S01]  /*03f0*/  LDCU UR4, c[0x0][0x2f8] ;  /* 0x00005f00ff0477ac */ /* 0x000e220008000800 */
[----:B------:R-:W-:Y:S01]  /*0400*/  MOV R8, 0x0 ;  /* 0x0000000000087802 */ /* 0x000fe20000000f00 */
[----:B------:R-:W-:Y:S01]  /*0410*/  IMAD.MOV.U32 R7, RZ, RZ, R2 ;  /* 0x000000ffff077224 */ /* 0x000fe200078e0002 */
[----:B------:R-:W-:-:S04]  /*0420*/  MOV R6, R16 ;  /* 0x0000001000067202 */ /* 0x000fc80000000f00 */
[----:B------:R-:W1:Y:S01]  /*0430*/  LDC.64 R8, c[0x4][R8] ;  /* 0x0100000008087b82 */ /* 0x000e620000000a00 */
[----:B0-----:R-:W-:Y:S01]  /*0440*/  IADD3 R17, PT, PT, R16, -UR4, RZ ;  /* 0x8000000410117c10 */ /* 0x001fe2000fffe0ff */
[----:B------:R-:W0:Y:S02]  /*0450*/  LDCU.64 UR4, c[0x4][0x10] ;  /* 0x01000200ff0477ac */ /* 0x000e240008000a00 */
[----:B0-----:R-:W-:Y:S02]  /*0460*/  IMAD.U32 R4, RZ, RZ, UR4 ;  /* 0x00000004ff047e24 */ /* 0x001fe4000f8e00ff */
[----:B------:R-:W-:Y:S02]  /*0470*/  IMAD.U32 R5, RZ, RZ, UR5 ;  /* 0x00000005ff057e24 */ /* 0x000fe4000f8e00ff */
[----:B--2---:R-:W-:-:S04]  /*0480*/  HADD2.F32 R0, -RZ, R0.H0_H0 ;  /* 0x20000000ff007230 */ /* 0x004fc80000004100 */
[----:B------:R-:W0:Y:S02]  /*0490*/  F2F.F64.F32 R10, R0 ;  /* 0x00000000000a7310 */ /* 0x000e240000201800 */
[----:B01----:R0:W-:Y:S02]  /*04a0*/  STL.64 [R17], R10 ;  /* 0x0000000a11007387 */ /* 0x0031e40000100a00 */
[----:B------:R-:W-:-:S07]  /*04b0*/  LEPC R20, `(.L_x_5) ;  /* 0x000000001014794e */ /* 0x000fce0000000000 */
[----:B0-----:R-:W-:Y:S05]  /*04c0*/  CALL.ABS.NOINC R8 ;  /* 0x0000000008007343 */ /* 0x001fea0003c00000 */
.L_x_5:
[----:B------:R-:W2:Y:S01]  /*04d0*/  LDG.E.U16 R0, desc[UR36][R28.64+-0xe] ;  /* 0xfffff2241c007981 */ /* 0x000ea2000c1e1500 */
[----:B------:R-:W-:Y:S01]  /*04e0*/  MOV R18, 0x0 ;  /* 0x0000000000127802 */ /* 0x000fe20000000f00 */
[----:B------:R-:W0:Y:S01]  /*04f0*/  LDCU.64 UR4, c[0x4][0x10] ;  /* 0x01000200ff0477ac */ /* 0x000e220008000a00 */
[----:B------:R-:W-:Y:S02]  /*0500*/  IMAD.MOV.U32 R6, RZ, RZ, R16 ;  /* 0x000000ffff067224 */ /* 0x000fe400078e0010 */
[----:B------:R1:W3:Y:S01]  /*0510*/  LDC.64 R8, c[0x4][R18] ;  /* 0x0100000012087b82 */ /* 0x0002e20000000a00 */
[----:B------:R-:W-:Y:S02]  /*0520*/  IMAD.MOV.U32 R7, RZ, RZ, R2 ;  /* 0x000000ffff077224 */ /* 0x000fe400078e0002 */
[----:B0-----:R-:W-:Y:S01]  /*0530*/  IMAD.U32 R4, RZ, RZ, UR4 ;  /* 0x00000004ff047e24 */ /* 0x001fe2000f8e00ff */
[----:B------:R-:W-:Y:S01]  /*0540*/  MOV R5, UR5 ;  /* 0x0000000500057c02 */ /* 0x000fe20008000f00 */
[----:B--2---:R-:W-:-:S04]  /*0550*/  HADD2.F32 R0, -RZ, R0.H0_H0 ;  /* 0x20000000ff007230 */ /* 0x004fc80000004100 */
[----:B------:R-:W0:Y:S02]  /*0560*/  F2F.F64.F32 R10, R0 ;  /* 0x00000000000a7310 */ /* 0x000e240000201800 */
[----:B0--3--:R1:W-:Y:S02]  /*0570*/  STL.64 [R17], R10 ;  /* 0x0000000a11007387 */ /* 0x0093e40000100a00 */
[----:B------:R-:W-:-:S07]  /*0580*/  LEPC R20, `(.L_x_6) ;  /* 0x000000001014794e */ /* 0x000fce0000000000 */
[----:B-1----:R-:W-:Y:S05]  /*0590*/  CALL.ABS.NOINC R8 ;  /* 0x0000000008007343 */ /* 0x002fea0003c00000 */
.L_x_6:
[----:B------:R-:W2:Y:S01]  /*05a0*/  LDG.E.U16 R0, desc[UR36][R28.64+-0xc] ;  /* 0xfffff4241c007981 */ /* 0x000ea2000c1e1500 */
[----:B------:R0:W1:Y:S01]  /*05b0*/  LDC.64 R8, c[0x4][R18] ;  /* 0x0100000012087b82 */ /* 0x0000620000000a00 */
[----:B------:R-:W3:Y:S01]  /*05c0*/  LDCU.64 UR4, c[0x4][0x10] ;  /* 0x01000200ff0477ac */ /* 0x000ee20008000a00 */
[----:B------:R-:W-:Y:S01]  /*05d0*/  IMAD.MOV.U32 R6, RZ, RZ, R16 ;  /* 0x000000ffff067224 */ /* 0x000fe200078e0010 */
[----:B------:R-:W-:Y:S02]  /*05e0*/  MOV R7, R2 ;  /* 0x0000000200077202 */ /* 0x000fe40000000f00 */
[----:B---3--:R-:W-:Y:S01]  /*05f0*/  MOV R4, UR4 ;  /* 0x0000000400047c02 */ /* 0x008fe20008000f00 */
[----:B------:R-:W-:Y:S02]  /*0600*/  IMAD.U32 R5, RZ, RZ, UR5 ;  /* 0x00000005ff057e24 */ /* 0x000fe4000f8e00ff */
[----:B--2---:R-:W-:-:S04]  /*0610*/  HADD2.F32 R0, -RZ, R0.H0_H0 ;  /* 0x20000000ff007230 */ /* 0x004fc80000004100 */
[----:B------:R-:W2:Y:S02]  /*0620*/  F2F.F64.F32 R10, R0 ;  /* 0x00000000000a7310 */ /* 0x000ea40000201800 */
[----:B-12---:R0:W-:Y:S02]  /*0630*/  STL.64 [R17], R10 ;  /* 0x0000000a11007387 */ /* 0x0061e40000100a00 */
[----:B------:R-:W-:-:S07]  /*0640*/  LEPC R20, `(.L_x_7) ;  /* 0x000000001014794e */ /* 0x000fce0000000000 */
[----:B0-----:R-:W-:Y:S05]  /*0650*/  CALL.ABS.NOINC R8 ;  /* 0x0000000008007343 */ /* 0x001fea0003c00000 */
.L_x_7:
[----:B------:R-:W2:Y:S01]  /*0660*/  LDG.E.U16 R0, desc[UR36][R28.64+-0xa] ;  /* 0xfffff6241c007981 */ /* 0x000ea2000c1e1500 */
[----:B------:R0:W1:Y:S01]  /*0670*/  LDC.64 R8, c[0x4][R18] ;  /* 0x0100000012087b82 */ /* 0x0000620000000a00 */
[----:B------:R-:W3:Y:S01]  /*0680*/  LDCU.64 UR4, c[0x4][0x10] ;  /* 0x01000200ff0477ac */ /* 0x000ee20008000a00 */
[----:B------:R-:W-:Y:S01]  /*0690*/  MOV R6, R16 ;  /* 0x0000001000067202 */ /* 0x000fe20000000f00 */
[----:B------:R-:W-:Y:S02]  /*06a0*/  IMAD.MOV.U32 R7, RZ, RZ, R2 ;  /* 0x000000ffff077224 */ /* 0x000fe400078e0002 */
[----:B---3--:R-:W-:Y:S02]  /*06b0*/  IMAD.U32 R4, RZ, RZ, UR4 ;  /* 0x00000004ff047e24 */ /* 0x008fe4000f8e00ff */
[----:B------:R-:W-:Y:S02]  /*06c0*/  IMAD.U32 R5, RZ, RZ, UR5 ;  /* 0x00000005ff057e24 */ /* 0x000fe4000f8e00ff */
[----:B--2---:R-:W-:-:S04]  /*06d0*/  HADD2.F32 R0, -RZ, R0.H0_H0 ;  /* 0x20000000ff007230 */ /* 0x004fc80000004100 */
[----:B------:R-:W2:Y:S02]  /*06e0*/  F2F.F64.F32 R10, R0 ;  /* 0x00000000000a7310 */ /* 0x000ea40000201800 */
[----:B-12---:R0:W-:Y:S02]  /*06f0*/  STL.64 [R17], R10 ;  /* 0x0000000a11007387 */ /* 0x0061e40000100a00 */
[----:B------:R-:W-:-:S07]  /*0700*/  LEPC R20, `(.L_x_8) ;  /* 0x000000001014794e */ /* 0x000fce0000000000 */
[----:B0-----:R-:W-:Y:S05]  /*0710*/  CALL.ABS.NOINC R8 ;  /* 0x0000000008007343 */ /* 0x001fea0003c00000 */
.L_x_8:
[----:B------:R-:W2:Y:S01]  /*0720*/  LDG.E.U16 R0, desc[UR36][R28.64+-0x8] ;  /* 0xfffff8241c007981 */ /* 0x000ea2000c1e1500 */
[----:B------:R0:W1:Y:S01]  /*0730*/  LDC.64 R8, c[0x4][R18] ;  /* 0x0100000012087b82 */ /* 0x0000620000000a00 */
[----:B------:R-:W3:Y:S01]  /*0740*/  LDCU.64 UR4, c[0x4][0x10] ;  /* 0x01000200ff0477ac */ /* 0x000ee20008000a00 */
[----:B------:R-:W-:Y:S02]  /*0750*/  IMAD.MOV.U32 R6, RZ, RZ, R16 ;  /* 0x000000ffff067224 */ /* 0x000fe400078e0010 */
[----:B------:R-:W-:Y:S02]  /*0760*/  IMAD.MOV.U32 R7, RZ, RZ, R2 ;  /* 0x000000ffff077224 */ /* 0x000fe400078e0002 */
[----:B---3--:R-:W-:Y:S01]  /*0770*/  IMAD.U32 R4, RZ, RZ, UR4 ;  /* 0x00000004ff047e24 */ /* 0x008fe2000f8e00ff */
[----:B------:R-:W-:Y:S01]  /*0780*/  MOV R5, UR5 ;  /* 0x0000000500057c02 */ /* 0x000fe20008000f00 */
[----:B--2---:R-:W-:-:S04]  /*0790*/  HADD2.F32 R0, -RZ, R0.H0_H0 ;  /* 0x20000000ff007230 */ /* 0x004fc80000004100 */
[----:B------:R-:W2:Y:S02]  /*07a0*/  F2F.F64.F32 R10, R0 ;  /* 0x00000000000a7310 */ /* 0x000ea40000201800 */
[----:B-12---:R0:W-:Y:S02]  /*07b0*/  STL.64 [R17], R10 ;  /* 0x0000000a11007387 */ /* 0x0061e40000100a00 */
[----:B------:R-:W-:-:S07]  /*07c0*/  LEPC R20, `(.L_x_9) ;  /* 0x000000001014794e */ /* 0x000fce0000000000 */
[----:B0-----:R-:W-:Y:S05]  /*07d0*/  CALL.ABS.NOINC R8 ;  /* 0x0000000008007343 */ /* 0x001fea0003c00000 */
.L_x_9:
        /* <DEDUP_REMOVED lines=12> */
.L_x_10:
        /* <DEDUP_REMOVED lines=12> */
.L_x_11:
        /* <DEDUP_REMOVED lines=12> */
.L_x_12:
        /* <DEDUP_REMOVED lines=12> */
.L_x_13:
        /* <DEDUP_REMOVED lines=12> */
.L_x_14:
        /* <DEDUP_REMOVED lines=12> */
.L_x_15:
        /* <DEDUP_REMOVED lines=12> */
.L_x_16:
        /* <DEDUP_REMOVED lines=12> */
.L_x_17:
        /* <DEDUP_REMOVED lines=12> */
.L_x_18:
        /* <DEDUP_REMOVED lines=12> */
.L_x_19:
        /* <DEDUP_REMOVED lines=12> */
.L_x_20:
[----:B------:R-:W-:Y:S01]  /*1020*/  VIADD R19, R19, 0x10 ;  /* 0x0000001013137836 */ /* 0x000fe20000000000 */
[----:B------:R-:W-:-:S04]  /*1030*/  IADD3 R28, P1, PT, R28, 0x20, RZ ;  /* 0x000000201c1c7810 */ /* 0x000fc80007f3e0ff */
[----:B------:R-:W-:Y:S02]  /*1040*/  ISETP.NE.AND P0, PT, R19, RZ, PT ;  /* 0x000000ff1300720c */ /* 0x000fe40003f05270 */
[----:B------:R-:W-:-:S11]  /*1050*/  IADD3.X R29, PT, PT, RZ, R29, RZ, P1, !PT ;  /* 0x0000001dff1d7210 */ /* 0x000fd60000ffe4ff */
[----:B------:R-:W-:Y:S05]  /*1060*/  @P0 BRA `(.L_x_21) ;  /* 0xfffffff000dc0947 */ /* 0x000fea000383ffff */
[----:B------:R-:W-:Y:S05]  /*1070*/  BSYNC.RECONVERGENT B6 ;  /* 0x0000000000067941 */ /* 0x000fea0003800200 */
.L_x_4:
[----:B------:R-:W0:Y:S02]  /*1080*/  LDCU UR4, c[0x0][0x390] ;  /* 0x00007200ff0477ac */ /* 0x000e240008000800 */
[----:B0-----:R-:W-:-:S04]  /*1090*/  ULOP3.LUT UR4, UR4, 0xf, URZ, 0xc0, !UPT ;  /* 0x0000000f04047892 */ /* 0x001fc8000f8ec0ff */
[----:B------:R-:W-:-:S09]  /*10a0*/  UISETP.NE.AND UP0, UPT, UR4, URZ, UPT ;  /* 0x000000ff0400728c */ /* 0x000fd2000bf05270 */
[----:B------:R-:W-:Y:S05]  /*10b0*/  BRA.U !UP0, `(.L_x_22) ;  /* 0x0000000d08a07547 */ /* 0x000fea000b800000 */
[----:B------:R-:W0:Y:S01]  /*10c0*/  LDCU UR5, c[0x0][0x2f8] ;  /* 0x00005f00ff0577ac */ /* 0x000e220008000800 */
[----:B------:R-:W-:-:S04]  /*10d0*/  UIADD3 UR4, UPT, UPT, UR4, -0x1, URZ ;  /* 0xffffffff04047890 */ /* 0x000fc8000fffe0ff */
[----:B------:R-:W-:Y:S01]  /*10e0*/  UISETP.GE.U32.AND UP0, UPT, UR4, 0x7, UPT ;  /* 0x000000070400788c */ /* 0x000fe2000bf06070 */
[----:B0-----:R-:W-:-:S08]  /*10f0*/  VIADD R17, R16, -UR5 ;  /* 0x8000000510117c36 */ /* 0x001fd00008000000 */
[----:B------:R-:W-:Y:S05]  /*1100*/  BRA.U !UP0, `(.L_x_23) ;  /* 0x0000000508ac7547 */ /* 0x000fea000b800000 */
[----:B------:R-:W0:Y:S01]  /*1110*/  LDC.64 R10, c[0x0][0x380] ;  /* 0x0000e000ff0a7b82 */ /* 0x000e220000000a00 */
[----:B------:R-:W-:Y:S01]  /*1120*/  IMAD.IADD R3, R22, 0x1, R23 ;  /* 0x0000000116037824 */ /* 0x000fe200078e0217 */
[----:B------:R-:W-:Y:S01]  /*1130*/  MOV R27, 0x0 ;  /* 0x00000000001b7802 */ /* 0x000fe20000000f00 */
[----:B------:R-:W1:Y:S02]  /*1140*/  LDCU.64 UR4, c[0x4][0x10] ;  /* 0x01000200ff0477ac */ /* 0x000e640008000a00 */
[----:B0-----:R-:W-:-:S05]  /*1150*/  IMAD.WIDE.U32 R10, R3, 0x2, R10 ;  /* 0x00000002030a7825 */ /* 0x001fca00078e000a */
[----:B------:R-:W2:Y:S01]  /*1160*/  LDG.E.U16 R0, desc[UR36][R10.64] ;  /* 0x000000240a007981 */ /* 0x000ea2000c1e1500 */
[----:B------:R0:W3:Y:S01]  /*1170*/  LDC.64 R8, c[0x4][R27] ;  /* 0x010000001b087b82 */ /* 0x0000e20000000a00 */
[----:B-1----:R-:W-:Y:S01]  /*1180*/  MOV R4, UR4 ;  /* 0x0000000400047c02 */ /* 0x002fe20008000f00 */
[----:B------:R-:W-:Y:S01]  /*1190*/  IMAD.U32 R5, RZ, RZ, UR5 ;  /* 0x00000005ff057e24 */ /* 0x000fe2000f8e00ff */
[----:B------:R-:W-:Y:S01]  /*11a0*/  MOV R7, R2 ;  /* 0x0000000200077202 */ /* 0x000fe20000000f00 */
[----:B------:R-:W-:Y:S02]  /*11b0*/  IMAD.MOV.U32 R6, RZ, RZ, R16 ;  /* 0x000000ffff067224 */ /* 0x000fe400078e0010 */
[----:B--2---:R-:W-:-:S04]  /*11c0*/  HADD2.F32 R0, -RZ, R0.H0_H0 ;  /* 0x20000000ff007230 */ /* 0x004fc80000004100 */
[----:B------:R-:W1:Y:S02]  /*11d0*/  F2F.F64.F32 R12, R0 ;  /* 0x00000000000c7310 */ /* 0x000e640000201800 */
[----:B-1-3--:R0:W-:Y:S02]  /*11e0*/  STL.64 [R17], R12 ;  /* 0x0000000c11007387 */ /* 0x00a1e40000100a00 */
[----:B------:R-:W-:-:S07]  /*11f0*/  LEPC R20, `(.L_x_24) ;  /* 0x000000001014794e */ /* 0x000fce0000000000 */
[----:B0-----:R-:W-:Y:S05]  /*1200*/  CALL.ABS.NOINC R8 ;  /* 0x0000000008007343 */ /* 0x001fea0003c00000 */
.L_x_24:
[----:B------:R-:W0:Y:S01]  /*1210*/  LDCU.64 UR4, c[0x0][0x380] ;  /* 0x00007000ff0477ac */ /* 0x000e220008000a00 */
[----:B------:R-:W-:-:S05]  /*1220*/  IADD3 R0, P0, PT, R22, R23, RZ ;  /* 0x0000001716007210 */ /* 0x000fca0007f1e0ff */
[----:B------:R-:W-:Y:S01]  /*1230*/  IMAD.X R3, RZ, RZ, RZ, P0 ;  /* 0x000000ffff037224 */ /* 0x000fe200000e06ff */
[----:B0-----:R-:W-:-:S04]  /*1240*/  LEA R18, P0, R0, UR4, 0x1 ;  /* 0x0000000400127c11 */ /* 0x001fc8000f8008ff */
[----:B------:R-:W-:Y:S01]  /*1250*/  LEA.HI.X R19, R0, UR5, R3, 0x1, P0 ;  /* 0x0000000500137c11 */ /* 0x000fe200080f0c03 */
[----:B------:R0:W1:Y:S01]  /*1260*/  LDC.64 R8, c[0x4][R27] ;  /* 0x010000001b087b82 */ /* 0x0000620000000a00 */
[----:B------:R-:W2:Y:S03]  /*1270*/  LDCU.64 UR4, c[0x4][0x10] ;  /* 0x01000200ff0477ac */ /* 0x000ea60008000a00 */
[----:B------:R-:W3:Y:S01]  /*1280*/  LDG.E.U16 R0, desc[UR36][R18.64+0x2] ;  /* 0x0000022412007981 */ /* 0x000ee2000c1e1500 */
[----:B------:R-:W-:Y:S02]  /*1290*/  IMAD.MOV.U32 R6, RZ, RZ, R16 ;  /* 0x000000ffff067224 */ /* 0x000fe400078e0010 */
[----:B------:R-:W-:Y:S02]  /*12a0*/  IMAD.MOV.U32 R7, RZ, RZ, R2 ;  /* 0x000000ffff077224 */ /* 0x000fe400078e0002 */
[----:B--2---:R-:W-:Y:S01]  /*12b0*/  IMAD.U32 R4, RZ, RZ, UR4 ;  /* 0x00000004ff047e24 */ /* 0x004fe2000f8e00ff */
[----:B------:R-:W-:Y:S01]  /*12c0*/  MOV R5, UR5 ;  /* 0x0000000500057c02 */ /* 0x000fe20008000f00 */
[----:B---3--:R-:W-:-:S04]  /*12d0*/  HADD2.F32 R0, -RZ, R0.H0_H0 ;  /* 0x20000000ff007230 */ /* 0x008fc80000004100 */
[----:B------:R-:W2:Y:S02]  /*12e0*/  F2F.F64.F32 R10, R0 ;  /* 0x00000000000a7310 */ /* 0x000ea40000201800 */
[----:B-12---:R0:W-:Y:S02]  /*12f0*/  STL.64 [R17], R10 ;  /* 0x0000000a11007387 */ /* 0x0061e40000100a00 */
[----:B------:R-:W-:-:S07]  /*1300*/  LEPC R20, `(.L_x_25) ;  /* 0x000000001014794e */ /* 0x000fce0000000000 */
[----:B0-----:R-:W-:Y:S05]  /*1310*/  CALL.ABS.NOINC R8 ;  /* 0x0000000008007343 */ /* 0x001fea0003c00000 */
.L_x_25:
[----:B------:R-:W2:Y:S01]  /*1320*/  LDG.E.U16 R0, desc[UR36][R18.64+0x4] ;  /* 0x0000042412007981 */ /* 0x000ea2000c1e1500 */
[----:B------:R-:W-:Y:S01]  /*1330*/  MOV R27, 0x0 ;  /* 0x00000000001b7802 */ /* 0x000fe20000000f00 */
[----:B------:R-:W0:Y:S01]  /*1340*/  LDCU.64 UR4, c[0x4][0x10] ;  /* 0x01000200ff0477ac */ /* 0x000e220008000a00 */
[----:B------:R-:W-:Y:S01]  /*1350*/  IMAD.MOV.U32 R6, RZ, RZ, R16 ;  /* 0x000000ffff067224 */ /* 0x000fe200078e0010 */
[----:B------:R-:W-:Y:S01]  /*1360*/  MOV R7, R2 ;  /* 0x0000000200077202 */ /* 0x000fe20000000f00 */
[----:B------:R1:W3:Y:S01]  /*1370*/  LDC.64 R8, c[0x4][R27] ;  /* 0x010000001b087b82 */ /* 0x0002e20000000a00 */
[----:B0-----:R-:W-:Y:S01]  /*1380*/  MOV R4, UR4 ;  /* 0x0000000400047c02 */ /* 0x001fe20008000f00 */
[----:B------:R-:W-:Y:S02]  /*1390*/  IMAD.U32 R5, RZ, RZ, UR5 ;  /* 0x00000005ff057e24 */ /* 0x000fe4000f8e00ff */
[----:B--2---:R-:W-:-:S04]  /*13a0*/  HADD2.F32 R0, -RZ, R0.H0_H0 ;  /* 0x20000000ff007230 */ /* 0x004fc80000004100 */
[----:B------:R-:W0:Y:S02]  /*13b0*/  F2F.F64.F32 R10, R0 ;  /* 0x00000000000a7310 */ /* 0x000e240000201800 */
[----:B0--3--:R1:W-:Y:S02]  /*13c0*/  STL.64 [R17], R10 ;  /* 0x0000000a11007387 */ /* 0x0093e40000100a00 */
[----:B------:R-:W-:-:S07]  /*13d0*/  LEPC R20, `(.L_x_26) ;  /* 0x000000001014794e */ /* 0x000fce0000000000 */
[----:B-1----:R-:W-:Y:S05]  /*13e0*/  CALL.ABS.NOINC R8 ;  /* 0x0000000008007343 */ /* 0x002fea0003c00000 */
.L_x_26:
        /* <DEDUP_REMOVED lines=12> */
.L_x_27:
        /* <DEDUP_REMOVED lines=12> */
.L_x_28:
        /* <DEDUP_REMOVED lines=12> */
.L_x_29:
        /* <DEDUP_REMOVED lines=12> */
.L_x_30:
        /* <DEDUP_REMOVED lines=12> */
.L_x_31:
[----:B------:R-:W-:-:S07]  /*17b0*/  IADD3 R23, PT, PT, R23, 0x8, RZ ;  /* 0x0000000817177810 */ /* 0x000fce0007ffe0ff */
.L_x_23:
[----:B------:R-:W-:-:S13]  /*17c0*/  ISETP.NE.AND P0, PT, R26, RZ, PT ;  /* 0x000000ff1a00720c */ /* 0x000fda0003f05270 */
[----:B------:R-:W-:Y:S05]  /*17d0*/  @!P0 BRA `(.L_x_22) ;  /* 0x0000000400d88947 */ /* 0x000fea0003800000 */
[----:B------:R-:W-:-:S05]  /*17e0*/  VIADD R0, R26, 0xffffffff ;  /* 0xffffffff1a007836 */ /* 0x000fca0000000000 */
[----:B------:R-:W-:-:S13]  /*17f0*/  ISETP.GE.U32.AND P0, PT, R0, 0x3, PT ;  /* 0x000000030000780c */ /* 0x000fda0003f06070 */
[----:B------:R-:W-:Y:S05]  /*1800*/  @!P0 BRA `(.L_x_32) ;  /* 0x0000000000ec8947 */ /* 0x000fea0003800000 */
        /* <DEDUP_REMOVED lines=16> */
.L_x_33:
        /* <DEDUP_REMOVED lines=17> */
.L_x_34:
        /* <DEDUP_REMOVED lines=13> */
.L_x_35:
        /* <DEDUP_REMOVED lines=12> */
.L_x_36:
[----:B------:R-:W-:-:S07]  /*1bb0*/  VIADD R23, R23, 0x4 ;  /* 0x0000000417177836 */ /* 0x000fce0000000000 */
.L_x_32:
[----:B------:R-:W-:-:S13]  /*1bc0*/  ISETP.NE.AND P0, PT, R25, RZ, PT ;  /* 0x000000ff1900720c */ /* 0x000fda0003f05270 */
[----:B------:R-:W-:Y:S05]  /*1bd0*/  @!P0 BRA `(.L_x_22) ;  /* 0x0000000000d88947 */ /* 0x000fea0003800000 */
[----:B------:R-:W0:Y:S01]  /*1be0*/  LDC.64 R10, c[0x0][0x380] ;  /* 0x0000e000ff0a7b82 */ /* 0x000e220000000a00 */
[----:B------:R-:W-:Y:S01]  /*1bf0*/  IADD3 R3, PT, PT, R22, R23, RZ ;  /* 0x0000001716037210 */ /* 0x000fe20007ffe0ff */
[----:B------:R-:W1:Y:S04]  /*1c00*/  LDCU.64 UR4, c[0x4][0x10] ;  /* 0x01000200ff0477ac */ /* 0x000e680008000a00 */
[----:B0-----:R-:W-:-:S05]  /*1c10*/  IMAD.WIDE.U32 R10, R3, 0x2, R10 ;  /* 0x00000002030a7825 */ /* 0x001fca00078e000a */
[----:B------:R-:W2:Y:S01]  /*1c20*/  LDG.E.U16 R0, desc[UR36][R10.64] ;  /* 0x000000240a007981 */ /* 0x000ea2000c1e1500 */
[----:B------:R-:W-:Y:S01]  /*1c30*/  MOV R8, 0x0 ;  /* 0x0000000000087802 */ /* 0x000fe20000000f00 */
[----:B-1----:R-:W-:Y:S01]  /*1c40*/  IMAD.U32 R4, RZ, RZ, UR4 ;  /* 0x00000004ff047e24 */ /* 0x002fe2000f8e00ff */
[----:B------:R-:W-:Y:S01]  /*1c50*/  ISETP.NE.AND P0, PT, R25, 0x1, PT ;  /* 0x000000011900780c */ /* 0x000fe20003f05270 */
[----:B------:R-:W-:Y:S01]  /*1c60*/  IMAD.U32 R5, RZ, RZ, UR5 ;  /* 0x00000005ff057e24 */ /* 0x000fe2000f8e00ff */
[----:B------:R-:W-:Y:S01]  /*1c70*/  MOV R6, R16 ;  /* 0x0000001000067202 */ /* 0x000fe20000000f00 */
[----:B------:R-:W-:Y:S01]  /*1c80*/  IMAD.MOV.U32 R7, RZ, RZ, R2 ;  /* 0x000000ffff077224 */ /* 0x000fe200078e0002 */
[----:B------:R-:W0:Y:S01]  /*1c90*/  LDC.64 R8, c[0x4][R8] ;  /* 0x0100000008087b82 */ /* 0x000e220000000a00 */
[----:B--2---:R-:W-:-:S04]  /*1ca0*/  HADD2.F32 R0, -RZ, R0.H0_H0 ;  /* 0x20000000ff007230 */ /* 0x004fc80000004100 */
[----:B------:R1:W2:Y:S02]  /*1cb0*/  F2F.F64.F32 R12, R0 ;  /* 0x00000000000c7310 */ /* 0x0002a40000201800 */
[----:B-1----:R-:W-:Y:S01]  /*1cc0*/  P2R R0, PR, RZ, 0x1 ;  /* 0x00000001ff007803 */ /* 0x002fe20000000000 */
[----:B0-2---:R1:W-:Y:S06]  /*1cd0*/  STL.64 [R17], R12 ;  /* 0x0000000c11007387 */ /* 0x0053ec0000100a00 */
[----:B------:R-:W-:-:S07]  /*1ce0*/  LEPC R20, `(.L_x_37) ;  /* 0x000000001014794e */ /* 0x000fce0000000000 */
[----:B-1----:R-:W-:Y:S05]  /*1cf0*/  CALL.ABS.NOINC R8 ;  /* 0x0000000008007343 */ /* 0x002fea0003c00000 */
.L_x_37:
[----:B------:R-:W-:-:S13]  /*1d00*/  ISETP.NE.AND P6, PT, R25, 0x1, PT ;  /* 0x000000011900780c */ /* 0x000fda0003fc5270 */
[----:B------:R-:W-:Y:S05]  /*1d10*/  @!P6 BRA `(.L_x_22) ;  /* 0x000000000088e947 */ /* 0x000fea0003800000 */
[----:B------:R-:W0:Y:S01]  /*1d20*/  LDCU.64 UR4, c[0x0][0x380] ;  /* 0x00007000ff0477ac */ /* 0x000e220008000a00 */
[----:B------:R-:W-:-:S05]  /*1d30*/  IADD3 R22, P0, PT, R22, R23, RZ ;  /* 0x0000001716167210 */ /* 0x000fca0007f1e0ff */
[----:B------:R-:W-:Y:S01]  /*1d40*/  IMAD.X R3, RZ, RZ, RZ, P0 ;  /* 0x000000ffff037224 */ /* 0x000fe200000e06ff */
[----:B0-----:R-:W-:-:S04]  /*1d50*/  LEA R18, P0, R22, UR4, 0x1 ;  /* 0x0000000416127c11 */ /* 0x001fc8000f8008ff */
[----:B------:R-:W-:Y:S01]  /*1d60*/  LEA.HI.X R19, R22, UR5, R3, 0x1, P0 ;  /* 0x0000000516137c11 */ /* 0x000fe200080f0c03 */
[----:B------:R-:W0:Y:S04]  /*1d70*/  LDCU.64 UR4, c[0x4][0x10] ;  /* 0x01000200ff0477ac */ /* 0x000e280008000a00 */
[----:B------:R-:W2:Y:S01]  /*1d80*/  LDG.E.U16 R0, desc[UR36][R18.64+0x2] ;  /* 0x0000022412007981 */ /* 0x000ea2000c1e1500 */
[----:B------:R-:W-:Y:S01]  /*1d90*/  MOV R22, 0x0 ;  /* 0x0000000000167802 */ /* 0x000fe20000000f00 */
[----:B------:R-:W-:Y:S01]  /*1da0*/  IMAD.MOV.U32 R6, RZ, RZ, R16 ;  /* 0x000000ffff067224 */ /* 0x000fe200078e0010 */
[----:B------:R-:W-:Y:S02]  /*1db0*/  ISETP.NE.AND P0, PT, R25, 0x2, PT ;  /* 0x000000021900780c */ /* 0x000fe40003f05270 */
[----:B------:R1:W3:Y:S01]  /*1dc0*/  LDC.64 R8, c[0x4][R22] ;  /* 0x0100000016087b82 */ /* 0x0002e20000000a00 */
[----:B------:R-:W-:-:S02]  /*1dd0*/  MOV R7, R2 ;  /* 0x0000000200077202 */ /* 0x000fc40000000f00 */
[----:B0-----:R-:W-:Y:S01]  /*1de0*/  MOV R4, UR4 ;  /* 0x0000000400047c02 */ /* 0x001fe20008000f00 */
[----:B------:R-:W-:Y:S02]  /*1df0*/  IMAD.U32 R5, RZ, RZ, UR5 ;  /* 0x00000005ff057e24 */ /* 0x000fe4000f8e00ff */
[----:B--2---:R-:W-:-:S04]  /*1e00*/  HADD2.F32 R0, -RZ, R0.H0_H0 ;  /* 0x20000000ff007230 */ /* 0x004fc80000004100 */
[----:B------:R0:W2:Y:S02]  /*1e10*/  F2F.F64.F32 R10, R0 ;  /* 0x00000000000a7310 */ /* 0x0000a40000201800 */
[----:B0-----:R-:W-:Y:S01]  /*1e20*/  P2R R0, PR, RZ, 0x1 ;  /* 0x00000001ff007803 */ /* 0x001fe20000000000 */
[----:B--23--:R1:W-:Y:S06]  /*1e30*/  STL.64 [R17], R10 ;  /* 0x0000000a11007387 */ /* 0x00c3ec0000100a00 */
[----:B------:R-:W-:-:S07]  /*1e40*/  LEPC R20, `(.L_x_38) ;  /* 0x000000001014794e */ /* 0x000fce0000000000 */
[----:B-1----:R-:W-:Y:S05]  /*1e50*/  CALL.ABS.NOINC R8 ;  /* 0x0000000008007343 */ /* 0x002fea0003c00000 */
.L_x_38:
[----:B------:R-:W-:-:S13]  /*1e60*/  ISETP.NE.AND P6, PT, R25, 0x2, PT ;  /* 0x000000021900780c */ /* 0x000fda0003fc5270 */
[----:B------:R-:W-:Y:S05]  /*1e70*/  @!P6 BRA `(.L_x_22) ;  /* 0x000000000030e947 */ /* 0x000fea0003800000 */
[----:B------:R-:W2:Y:S01]  /*1e80*/  LDG.E.U16 R0, desc[UR36][R18.64+0x4] ;  /* 0x0000042412007981 */ /* 0x000ea2000c1e1500 */
[----:B------:R-:W0:Y:S01]  /*1e90*/  LDC.64 R22, c[0x4][R22] ;  /* 0x0100000016167b82 */ /* 0x000e220000000a00 */
[----:B------:R-:W1:Y:S01]  /*1ea0*/  LDCU.64 UR4, c[0x4][0x10] ;  /* 0x01000200ff0477ac */ /* 0x000e620008000a00 */
[----:B------:R-:W-:Y:S01]  /*1eb0*/  MOV R6, R16 ;  /* 0x0000001000067202 */ /* 0x000fe20000000f00 */
[----:B------:R-:W-:Y:S02]  /*1ec0*/  IMAD.MOV.U32 R7, RZ, RZ, R2 ;  /* 0x000000ffff077224 */ /* 0x000fe400078e0002 */
[----:B-1----:R-:W-:Y:S02]  /*1ed0*/  IMAD.U32 R4, RZ, RZ, UR4 ;  /* 0x00000004ff047e24 */ /* 0x002fe4000f8e00ff */
[----:B------:R-:W-:Y:S02]  /*1ee0*/  IMAD.U32 R5, RZ, RZ, UR5 ;  /* 0x00000005ff057e24 */ /* 0x000fe4000f8e00ff */
[----:B--2---:R-:W-:-:S04]  /*1ef0*/  HADD2.F32 R0, -RZ, R0.H0_H0 ;  /* 0x20000000ff007230 */ /* 0x004fc80000004100 */
[----:B------:R-:W1:Y:S02]  /*1f00*/  F2F.F64.F32 R8, R0 ;  /* 0x0000000000087310 */ /* 0x000e640000201800 */
[----:B01----:R1:W-:Y:S02]  /*1f10*/  STL.64 [R17], R8 ;  /* 0x0000000811007387 */ /* 0x0033e40000100a00 */
[----:B------:R-:W-:-:S07]  /*1f20*/  LEPC R20, `(.L_x_22) ;  /* 0x000000001014794e */ /* 0x000fce0000000000 */
[----:B-1----:R-:W-:Y:S05]  /*1f30*/  CALL.ABS.NOINC R22 ;  /* 0x0000000016007343 */ /* 0x002fea0003c00000 */
.L_x_22:
[----:B------:R-:W-:Y:S01]  /*1f40*/  MOV R0, 0x0 ;  /* 0x0000000000007802 */ /* 0x000fe20000000f00 */
[----:B------:R-:W0:Y:S01]  /*1f50*/  LDCU.64 UR4, c[0x4][0x18] ;  /* 0x01000300ff0477ac */ /* 0x000e220008000a00 */
[----:B------:R-:W-:Y:S02]  /*1f60*/  CS2R R6, SRZ ;  /* 0x0000000000067805 */ /* 0x000fe4000001ff00 */
[----:B------:R1:W2:Y:S01]  /*1f70*/  LDC.64 R8, c[0x4][R0] ;  /* 0x0100000000087b82 */ /* 0x0002a20000000a00 */
[----:B0-----:R-:W-:Y:S01]  /*1f80*/  IMAD.U32 R4, RZ, RZ, UR4 ;  /* 0x00000004ff047e24 */ /* 0x001fe2000f8e00ff */
[----:B-1----:R-:W-:-:S07]  /*1f90*/  MOV R5, UR5 ;  /* 0x0000000500057c02 */ /* 0x002fce0008000f00 */
[----:B------:R-:W-:-:S07]  /*1fa0*/  LEPC R20, `(.L_x_39) ;  /* 0x000000001014794e */ /* 0x000fce0000000000 */
[----:B--2---:R-:W-:Y:S05]  /*1fb0*/  CALL.ABS.NOINC R8 ;  /* 0x0000000008007343 */ /* 0x004fea0003c00000 */
.L_x_39:
[----:B------:R-:W0:Y:S01]  /*1fc0*/  LDCU UR4, c[0x0][0x394] ;  /* 0x00007280ff0477ac */ /* 0x000e220008000800 */
[----:B------:R-:W-:-:S05]  /*1fd0*/  VIADD R24, R24, 0x1 ;  /* 0x0000000118187836 */ /* 0x000fca0000000000 */
[----:B0-----:R-:W-:-:S13]  /*1fe0*/  ISETP.NE.AND P0, PT, R24, UR4, PT ;  /* 0x0000000418007c0c */ /* 0x001fda000bf05270 */
[----:B------:R-:W-:Y:S05]  /*1ff0*/  @P0 BRA `(.L_x_40) ;  /* 0xffffffe000c00947 */ /* 0x000fea000383ffff */
[----:B------:R-:W-:Y:S05]  /*2000*/  BSYNC.RECONVERGENT B7 ;  /* 0x0000000000077941 */ /* 0x000fea0003800200 */
.L_x_3:
[----:B------:R-:W-:Y:S05]  /*2010*/  BRA `(.L_x_41) ;  /* 0x0000000000e47947 */ /* 0x000fea0003800000 */
.L_x_2:
[C---:B------:R-:W-:Y:S02]  /*2020*/  ISETP.GE.U32.AND P0, PT, R17.reuse, 0x4, PT ;  /* 0x000000041100780c */ /* 0x040fe40003f06070 */
[----:B------:R-:W-:-:S11]  /*2030*/  LOP3.LUT R18, R17, 0x3, RZ, 0xc0, !PT ;  /* 0x0000000311127812 */ /* 0x000fd600078ec0ff */
[----:B------:R-:W-:Y:S05]  /*2040*/  @!P0 BRA `(.L_x_42) ;  /* 0x0000000000988947 */ /* 0x000fea0003800000 */
[----:B------:R-:W-:Y:S01]  /*2050*/  BSSY.RECONVERGENT B6, `(.L_x_42) ;  /* 0x0000025000067945 */ /* 0x000fe20003800200 */
[----:B------:R-:W-:Y:S01]  /*2060*/  LOP3.LUT R17, R17, 0x7ffffffc, RZ, 0xc0, !PT ;  /* 0x7ffffffc11117812 */ /* 0x000fe200078ec0ff */
[----:B------:R-:W-:-:S07]  /*2070*/  IMAD.MOV.U32 R16, RZ, RZ, RZ ;  /* 0x000000ffff107224 */ /* 0x000fce00078e00ff */
.L_x_47:
[----:B------:R-:W-:Y:S01]  /*2080*/  MOV R2, 0x0 ;  /* 0x0000000000027802 */ /* 0x000fe20000000f00 */
[----:B------:R-:W0:Y:S01]  /*2090*/  LDCU.64 UR4, c[0x4][0x18] ;  /* 0x01000300ff0477ac */ /* 0x000e220008000a00 */
[----:B------:R-:W-:Y:S02]  /*20a0*/  IADD3 R16, PT, PT, R16, 0x4, RZ ;  /* 0x0000000410107810 */ /* 0x000fe40007ffe0ff */
[----:B------:R-:W-:Y:S01]  /*20b0*/  CS2R R6, SRZ ;  /* 0x0000000000067805 */ /* 0x000fe2000001ff00 */
[----:B------:R1:W2:Y:S01]  /*20c0*/  LDC.64 R8, c[0x4][R2] ;  /* 0x0100000002087b82 */ /* 0x0002a20000000a00 */
[----:B------:R-:W-:-:S04]  /*20d0*/  ISETP.NE.AND P0, PT, R16, R17, PT ;  /* 0x000000111000720c */ /* 0x000fc80003f05270 */
[----:B------:R-:W-:Y:S01]  /*20e0*/  P2R R19, PR, RZ, 0x1 ;  /* 0x00000001ff137803 */ /* 0x000fe20000000000 */
[----:B0-----:R-:W-:Y:S02]  /*20f0*/  IMAD.U32 R4, RZ, RZ, UR4 ;  /* 0x00000004ff047e24 */ /* 0x001fe4000f8e00ff */
[----:B-1----:R-:W-:-:S07]  /*2100*/  IMAD.U32 R5, RZ, RZ, UR5 ;  /* 0x00000005ff057e24 */ /* 0x002fce000f8e00ff */
[----:B------:R-:W-:-:S07]  /*2110*/  LEPC R20, `(.L_x_43) ;  /* 0x000000001014794e */ /* 0x000fce0000000000 */
[----:B--2---:R-:W-:Y:S05]  /*2120*/  CALL.ABS.NOINC R8 ;  /* 0x0000000008007343 */ /* 0x004fea0003c00000 */
.L_x_43:
[----:B------:R0:W1:Y:S01]  /*2130*/  LDC.64 R8, c[0x4][R2] ;  /* 0x0100000002087b82 */ /* 0x0000620000000a00 */
[----:B------:R-:W2:Y:S01]  /*2140*/  LDCU.64 UR4, c[0x4][0x18] ;  /* 0x01000300ff0477ac */ /* 0x000ea20008000a00 */
[----:B------:R-:W-:Y:S02]  /*2150*/  CS2R R6, SRZ ;  /* 0x0000000000067805 */ /* 0x000fe4000001ff00 */
[----:B--2---:R-:W-:Y:S01]  /*2160*/  MOV R4, UR4 ;  /* 0x0000000400047c02 */ /* 0x004fe20008000f00 */
[----:B0-----:R-:W-:-:S07]  /*2170*/  IMAD.U32 R5, RZ, RZ, UR5 ;  /* 0x00000005ff057e24 */ /* 0x001fce000f8e00ff */
[----:B------:R-:W-:-:S07]  /*2180*/  LEPC R20, `(.L_x_44) ;  /* 0x000000001014794e */ /* 0x000fce0000000000 */
[----:B-1----:R-:W-:Y:S05]  /*2190*/  CALL.ABS.NOINC R8 ;  /* 0x0000000008007343 */ /* 0x002fea0003c00000 */
.L_x_44:
[----:B------:R0:W1:Y:S01]  /*21a0*/  LDC.64 R8, c[0x4][R2] ;  /* 0x0100000002087b82 */ /* 0x0000620000000a00 */
[----:B------:R-:W2:Y:S01]  /*21b0*/  LDCU.64 UR4, c[0x4][0x18] ;  /* 0x01000300ff0477ac */ /* 0x000ea20008000a00 */
[----:B------:R-:W-:Y:S01]  /*21c0*/  CS2R R6, SRZ ;  /* 0x0000000000067805 */ /* 0x000fe2000001ff00 */
[----:B--2---:R-:W-:Y:S01]  /*21d0*/  IMAD.U32 R4, RZ, RZ, UR4 ;  /* 0x00000004ff047e24 */ /* 0x004fe2000f8e00ff */
[----:B0-----:R-:W-:-:S07]  /*21e0*/  MOV R5, UR5 ;  /* 0x0000000500057c02 */ /* 0x001fce0008000f00 */
[----:B------:R-:W-:-:S07]  /*21f0*/  LEPC R20, `(.L_x_45) ;  /* 0x000000001014794e */ /* 0x000fce0000000000 */
[----:B-1----:R-:W-:Y:S05]  /*2200*/  CALL.ABS.NOINC R8 ;  /* 0x0000000008007343 */ /* 0x002fea0003c00000 */
.L_x_45:
[----:B------:R-:W0:Y:S01]  /*2210*/  LDC.64 R2, c[0x4][R2] ;  /* 0x0100000002027b82 */ /* 0x000e220000000a00 */
[----:B------:R-:W1:Y:S01]  /*2220*/  LDCU.64 UR4, c[0x4][0x18] ;  /* 0x01000300ff0477ac */ /* 0x000e620008000a00 */
[----:B------:R-:W-:Y:S01]  /*2230*/  CS2R R6, SRZ ;  /* 0x0000000000067805 */ /* 0x000fe2000001ff00 */
[----:B-1----:R-:W-:Y:S02]  /*2240*/  IMAD.U32 R4, RZ, RZ, UR4 ;  /* 0x00000004ff047e24 */ /* 0x002fe4000f8e00ff */
[----:B------:R-:W-:-:S07]  /*2250*/  IMAD.U32 R5, RZ, RZ, UR5 ;  /* 0x00000005ff057e24 */ /* 0x000fce000f8e00ff */
[----:B------:R-:W-:-:S07]  /*2260*/  LEPC R20, `(.L_x_46) ;  /* 0x000000001014794e */ /* 0x000fce0000000000 */
[----:B0-----:R-:W-:Y:S05]  /*2270*/  CALL.ABS.NOINC R2 ;  /* 0x0000000002007343 */ /* 0x001fea0003c00000 */
.L_x_46:
[----:B------:R-:W-:-:S13]  /*2280*/  ISETP.NE.AND P6, PT, R19, RZ, PT ;  /* 0x000000ff1300720c */ /* 0x000fda0003fc5270 */
[----:B------:R-:W-:Y:S05]  /*2290*/  @P6 BRA `(.L_x_47) ;  /* 0xfffffffc00786947 */ /* 0x000fea000383ffff */
[----:B------:R-:W-:Y:S05]  /*22a0*/  BSYNC.RECONVERGENT B6 ;  /* 0x0000000000067941 */ /* 0x000fea0003800200 */
.L_x_42:
[----:B------:R-:W-:-:S13]  /*22b0*/  ISETP.NE.AND P0, PT, R18, RZ, PT ;  /* 0x000000ff1200720c */ /* 0x000fda0003f05270 */
[----:B------:R-:W-:Y:S05]  /*22c0*/  @!P0 BRA `(.L_x_41) ;  /* 0x0000000000388947 */ /* 0x000fea0003800000 */
[----:B------:R-:W-:-:S07]  /*22d0*/  HFMA2 R17, -RZ, RZ, 0, 0 ;  /* 0x00000000ff117431 */ /* 0x000fce00000001ff */
.L_x_49:
[----:B------:R-:W0:Y:S01]  /*22e0*/  LDCU.64 UR4, c[0x4][0x18] ;  /* 0x01000300ff0477ac */ /* 0x000e220008000a00 */
[----:B------:R-:W-:Y:S01]  /*22f0*/  VIADD R17, R17, 0x1 ;  /* 0x0000000111117836 */ /* 0x000fe20000000000 */
[----:B------:R-:W-:Y:S02]  /*2300*/  MOV R0, 0x0 ;  /* 0x0000000000007802 */ /* 0x000fe40000000f00 */
[----:B------:R-:W-:Y:S02]  /*2310*/  CS2R R6, SRZ ;  /* 0x0000000000067805 */ /* 0x000fe4000001ff00 */
[----:B------:R-:W-:Y:S01]  /*2320*/  ISETP.NE.AND P0, PT, R17, R18, PT ;  /* 0x000000121100720c */ /* 0x000fe20003f05270 */
[----:B------:R1:W2:Y:S03]  /*2330*/  LDC.64 R2, c[0x4][R0] ;  /* 0x0100000000027b82 */ /* 0x0002a60000000a00 */
[----:B-1----:R-:W-:Y:S01]  /*2340*/  P2R R0, PR, RZ, 0x1 ;  /* 0x00000001ff007803 */ /* 0x002fe20000000000 */
[----:B0-----:R-:W-:Y:S01]  /*2350*/  IMAD.U32 R4, RZ, RZ, UR4 ;  /* 0x00000004ff047e24 */ /* 0x001fe2000f8e00ff */
[----:B------:R-:W-:-:S07]  /*2360*/  MOV R5, UR5 ;  /* 0x0000000500057c02 */ /* 0x000fce0008000f00 */
[----:B------:R-:W-:-:S07]  /*2370*/  LEPC R20, `(.L_x_48) ;  /* 0x000000001014794e */ /* 0x000fce0000000000 */
[----:B--2---:R-:W-:Y:S05]  /*2380*/  CALL.ABS.NOINC R2 ;  /* 0x0000000002007343 */ /* 0x004fea0003c00000 */
.L_x_48:
[----:B------:R-:W-:-:S13]  /*2390*/  ISETP.NE.AND P6, PT, R17, R18, PT ;  /* 0x000000121100720c */ /* 0x000fda0003fc5270 */
[----:B------:R-:W-:Y:S05]  /*23a0*/  @P6 BRA `(.L_x_49) ;  /* 0xfffffffc00cc6947 */ /* 0x000fea000383ffff */
.L_x_41:
[----:B------:R-:W-:Y:S05]  /*23b0*/  BSYNC.RECONVERGENT B8 ;  /* 0x0000000000087941 */ /* 0x000fea0003800200 */
.L_x_1:
        /* <DEDUP_REMOVED lines=8> */
.L_x_50:
[----:B------:R-:W-:Y:S05]  /*2440*/  EXIT ;  /* 0x000000000000794d */ /* 0x000fea0003800000 */
.L_x_51:
[----:B------:R-:W-:-:S00]  /*2450*/  BRA `(.L_x_51) ;  /* 0xfffffffc00fc7947 */ /* 0x000fc0000383ffff */
[----:B------:R-:W-:-:S00]  /*2460*/  NOP ;  /* 0x0000000000007918 */ /* 0x000fc00000000000 */
        /* <DEDUP_REMOVED lines=9> */
.L_x_144:


//--------------------- .text._Z8GPU_gemmP6__halfS0_Pf --------------------------
	.section	.text._Z8GPU_gemmP6__halfS0_Pf,"ax",@progbits
	.align	128
        .global         _Z8GPU_gemmP6__halfS0_Pf
        .type           _Z8GPU_gemmP6__halfS0_Pf,@function
        .size           _Z8GPU_gemmP6__halfS0_Pf,(.L_x_145 - _Z8GPU_gemmP6__halfS0_Pf)
        .other          _Z8GPU_gemmP6__halfS0_Pf,@"STO_CUDA_ENTRY STV_DEFAULT"
_Z8GPU_gemmP6__halfS0_Pf:
.text._Z8GPU_gemmP6__halfS0_Pf:
[----:B------:R-:W0:Y:S01]  /*0000*/  LDC R1, c[0x0][0x37c] ;  /* 0x0000df00ff017b82 */ /* 0x000e220000000800 */
[----:B------:R-:W1:Y:S01]  /*0010*/  S2R R2, SR_TID.X ;  /* 0x0000000000027919 */ /* 0x000e620000002100 */
[----:B------:R-:W2:Y:S01]  /*0020*/  LDCU UR4, c[0x0][0x2f8] ;  /* 0x00005f00ff0477ac */ /* 0x000ea20008000800 */
[----:B0-----:R-:W-:Y:S01]  /*0030*/  VIADD R1, R1, 0xffffffb8 ;  /* 0xffffffb801017836 */ /* 0x001fe20000000000 */
[----:B------:R-:W-:Y:S01]  /*0040*/  BSSY.RECONVERGENT B7, `(.L_x_52) ;  /* 0x00001d2000077945 */ /* 0x000fe20003800200 */
[----:B------:R-:W0:Y:S01]  /*0050*/  LDCU UR5, c[0x0][0x2fc] ;  /* 0x00005f80ff0577ac */ /* 0x000e220008000800 */
[----:B------:R-:W3:Y:S02]  /*0060*/  LDCU.64 UR36, c[0x0][0x358] ;  /* 0x00006b00ff2477ac */ /* 0x000ee40008000a00 */
[----:B--2---:R-:W-:-:S05]  /*0070*/  IADD3 R27, P1, PT, R1, UR4, RZ ;  /* 0x00000004011b7c10 */ /* 0x004fca000ff3e0ff */
[----:B0-----:R-:W-:Y:S01]  /*0080*/  IMAD.X R26, RZ, RZ, UR5, P1 ;  /* 0x00000005ff1a7e24 */ /* 0x001fe200088e06ff */
[----:B-1----:R-:W-:-:S13]  /*0090*/  ISETP.NE.AND P0, PT, R2, RZ, PT ;  /* 0x000000ff0200720c */ /* 0x002fda0003f05270 */
[----:B---3--:R-:W-:Y:S05]  /*00a0*/  @P0 BRA `(.L_x_53) ;  /* 0x0000001c002c0947 */ /* 0x008fea0003800000 */
[----:B------:R-:W-:Y:S01]  /*00b0*/  MOV R0, 0x0 ;  /* 0x0000000000007802 */ /* 0x000fe20000000f00 */
[----:B------:R-:W0:Y:S01]  /*00c0*/  LDCU.64 UR4, c[0x4][0x8] ;  /* 0x01000100ff0477ac */ /* 0x000e220008000a00 */
[----:B------:R-:W-:Y:S02]  /*00d0*/  CS2R R6, SRZ ;  /* 0x0000000000067805 */ /* 0x000fe4000001ff00 */
[----:B------:R1:W2:Y:S01]  /*00e0*/  LDC.64 R8, c[0x4][R0] ;  /* 0x0100000000087b82 */ /* 0x0002a20000000a00 */
[----:B0-----:R-:W-:Y:S01]  /*00f0*/  MOV R4, UR4 ;  /* 0x0000000400047c02 */ /* 0x001fe20008000f00 */
[----:B-1----:R-:W-:-:S07]  /*0100*/  IMAD.U32 R5, RZ, RZ, UR5 ;  /* 0x00000005ff057e24 */ /* 0x002fce000f8e00ff */
[----:B------:R-:W-:-:S07]  /*0110*/  LEPC R20, `(.L_x_54) ;  /* 0x000000001014794e */ /* 0x000fce0000000000 */
[----:B--2---:R-:W-:Y:S05]  /*0120*/  CALL.ABS.NOINC R8 ;  /* 0x0000000008007343 */ /* 0x004fea0003c00000 */
.L_x_54:
[----:B------:R-:W0:Y:S01]  /*0130*/  LDCU.64 UR4, c[0x0][0x380] ;  /* 0x00007000ff0477ac */ /* 0x000e220008000a00 */
[----:B------:R-:W-:Y:S01]  /*0140*/  BSSY.RECONVERGENT B6, `(.L_x_55) ;  /* 0x00000d5000067945 */ /* 0x000fe20003800200 */
[----:B------:R-:W-:Y:S01]  /*0150*/  IMAD.MOV.U32 R19, RZ, RZ, RZ ;  /* 0x000000ffff137224 */ /* 0x000fe200078e00ff */
[----:B0-----:R-:W-:-:S04]  /*0160*/  UIADD3 UR4, UP0, UPT, UR4, 0x10, URZ ;  /* 0x0000001004047890 */ /* 0x001fc8000ff1e0ff */
[----:B------:R-:W-:Y:S02]  /*0170*/  UIADD3.X UR5, UPT, UPT, URZ, UR5, URZ, UP0, !UPT ;  /* 0x00000005ff057290 */ /* 0x000fe400087fe4ff */
[----:B------:R-:W-:-:S04]  /*0180*/  MOV R16, UR4 ;  /* 0x0000000400107c02 */ /* 0x000fc80008000f00 */
[----:B------:R-:W-:-:S07]  /*0190*/  IMAD.U32 R17, RZ, RZ, UR5 ;  /* 0x00000005ff117e24 */ /* 0x000fce000f8e00ff */
.L_x_73:
[----:B------:R-:W2:Y:S01]  /*01a0*/  LDG.E.U16 R0, desc[UR36][R16.64+-0x10] ;  /* 0xfffff02410007981 */ /* 0x000ea2000c1e1500 */
[----:B------:R-:W-:Y:S01]  /*01b0*/  MOV R18, 0x0 ;  /* 0x0000000000127802 */ /* 0x000fe20000000f00 */
[----:B------:R-:W0:Y:S01]  /*01c0*/  LDCU.64 UR4, c[0x4][0x10] ;  /* 0x01000200ff0477ac */ /* 0x000e220008000a00 */
[----:B------:R-:W-:Y:S01]  /*01d0*/  VIADD R19, R19, 0x1 ;  /* 0x0000000113137836 */ /* 0x000fe20000000000 */
[----:B------:R-:W-:Y:S01]  /*01e0*/  MOV R7, R26 ;  /* 0x0000001a00077202 */ /* 0x000fe20000000f00 */
[----:B------:R1:W3:Y:S01]  /*01f0*/  LDC.64 R8, c[0x4][R18] ;  /* 0x0100000012087b82 */ /* 0x0002e20000000a00 */
[----:B------:R-:W-:Y:S02]  /*0200*/  IMAD.MOV.U32 R6, RZ, RZ, R27 ;  /* 0x000000ffff067224 */ /* 0x000fe400078e001b */
[----:B------:R-:W-:-:S04]  /*0210*/  ISETP.NE.AND P0, PT, R19, 0x10, PT ;  /* 0x000000101300780c */ /* 0x000fc80003f05270 */
[----:B------:R-:W-:Y:S02]  /*0220*/  P2R R22, PR, RZ, 0x1 ;  /* 0x00000001ff167803 */ /* 0x000fe40000000000 */
[----:B0-----:R-:W-:Y:S01]  /*0230*/  MOV R4, UR4 ;  /* 0x0000000400047c02 */ /* 0x001fe20008000f00 */
[----:B------:R-:W-:Y:S02]  /*0240*/  IMAD.U32 R5, RZ, RZ, UR5 ;  /* 0x00000005ff057e24 */ /* 0x000fe4000f8e00ff */
[----:B--2---:R-:W-:-:S04]  /*0250*/  HADD2.F32 R0, -RZ, R0.H0_H0 ;  /* 0x20000000ff007230 */ /* 0x004fc80000004100 */
[----:B------:R-:W0:Y:S02]  /*0260*/  F2F.F64.F32 R10, R0 ;  /* 0x00000000000a7310 */ /* 0x000e240000201800 */
[----:B0--3--:R1:W-:Y:S02]  /*0270*/  STL.64 [R1], R10 ;  /* 0x0000000a01007387 */ /* 0x0093e40000100a00 */
[----:B------:R-:W-:-:S07]  /*0280*/  LEPC R20, `(.L_x_56) ;  /* 0x000000001014794e */ /* 0x000fce0000000000 */
[----:B-1----:R-:W-:Y:S05]  /*0290*/  CALL.ABS.NOINC R8 ;  /* 0x0000000008007343 */ /* 0x002fea0003c00000 */
.L_x_56:
        /* <DEDUP_REMOVED lines=12> */
.L_x_57:
        /* <DEDUP_REMOVED lines=12> */
.L_x_58:
        /* <DEDUP_REMOVED lines=12> */
.L_x_59:
        /* <DEDUP_REMOVED lines=12> */
.L_x_60:
        /* <DEDUP_REMOVED lines=12> */
.L_x_61:
        /* <DEDUP_REMOVED lines=12> */
.L_x_62:
        /* <DEDUP_REMOVED lines=12> */
.L_x_63:
        /* <DEDUP_REMOVED lines=12> */
.L_x_64:
        /* <DEDUP_REMOVED lines=12> */
.L_x_65:
        /* <DEDUP_REMOVED lines=12> */
.L_x_66:
        /* <DEDUP_REMOVED lines=12> */
.L_x_67:
        /* <DEDUP_REMOVED lines=12> */
.L_x_68:
        /* <DEDUP_REMOVED lines=12> */
.L_x_69:
        /* <DEDUP_REMOVED lines=12> */
.L_x_70:
        /* <DEDUP_REMOVED lines=12> */
.L_x_71:
[----:B------:R0:W1:Y:S01]  /*0de0*/  LDC.64 R8, c[0x4][R18] ;  /* 0x0100000012087b82 */ /* 0x0000620000000a00 */
[----:B------:R-:W2:Y:S01]  /*0df0*/  LDCU.64 UR4, c[0x4][0x18] ;  /* 0x01000300ff0477ac */ /* 0x000ea20008000a00 */
[----:B------:R-:W-:Y:S01]  /*0e00*/  CS2R R6, SRZ ;  /* 0x0000000000067805 */ /* 0x000fe2000001ff00 */
[----:B--2---:R-:W-:Y:S02]  /*0e10*/  IMAD.U32 R4, RZ, RZ, UR4 ;  /* 0x00000004ff047e24 */ /* 0x004fe4000f8e00ff */
[----:B0-----:R-:W-:-:S07]  /*0e20*/  IMAD.U32 R5, RZ, RZ, UR5 ;  /* 0x00000005ff057e24 */ /* 0x001fce000f8e00ff */
[----:B------:R-:W-:-:S07]  /*0e30*/  LEPC R20, `(.L_x_72) ;  /* 0x000000001014794e */ /* 0x000fce0000000000 */
[----:B-1----:R-:W-:Y:S05]  /*0e40*/  CALL.ABS.NOINC R8 ;  /* 0x0000000008007343 */ /* 0x002fea0003c00000 */
.L_x_72:
[----:B------:R-:W-:Y:S02]  /*0e50*/  ISETP.NE.AND P6, PT, R22, RZ, PT ;  /* 0x000000ff1600720c */ /* 0x000fe40003fc5270 */
[----:B------:R-:W-:-:S04]  /*0e60*/  IADD3 R16, P0, PT, R16, 0x20, RZ ;  /* 0x0000002010107810 */ /* 0x000fc80007f1e0ff */
[----:B------:R-:W-:-:S07]  /*0e70*/  IADD3.X R17, PT, PT, RZ, R17, RZ, P0, !PT ;  /* 0x00000011ff117210 */ /* 0x000fce00007fe4ff */
[----:B------:R-:W-:Y:S05]  /*0e80*/  @P6 BRA `(.L_x_73) ;  /* 0xfffffff000c46947 */ /* 0x000fea000383ffff */
[----:B------:R-:W-:Y:S05]  /*0e90*/  BSYNC.RECONVERGENT B6 ;  /* 0x0000000000067941 */ /* 0x000fea0003800200 */
.L_x_55:
[----:B------:R0:W1:Y:S01]  /*0ea0*/  LDC.64 R8, c[0x4][R18] ;  /* 0x0100000012087b82 */ /* 0x0000620000000a00 */
[----:B------:R-:W2:Y:S01]  /*0eb0*/  LDCU.64 UR4, c[0x4][0x20] ;  /* 0x01000400ff0477ac */ /* 0x000ea20008000a00 */
[----:B------:R-:W-:Y:S01]  /*0ec0*/  CS2R R6, SRZ ;  /* 0x0000000000067805 */ /* 0x000fe2000001ff00 */
[----:B--2---:R-:W-:Y:S02]  /*0ed0*/  IMAD.U32 R4, RZ, RZ, UR4 ;  /* 0x00000004ff047e24 */ /* 0x004fe4000f8e00ff */
[----:B0-----:R-:W-:-:S07]  /*0ee0*/  IMAD.U32 R5, RZ, RZ, UR5 ;  /* 0x00000005ff057e24 */ /* 0x001fce000f8e00ff */
[----:B------:R-:W-:-:S07]  /*0ef0*/  LEPC R20, `(.L_x_74) ;  /* 0x000000001014794e */ /* 0x000fce0000000000 */
[----:B-1----:R-:W-:Y:S05]  /*0f00*/  CALL.ABS.NOINC R8 ;  /* 0x0000000008007343 */ /* 0x002fea0003c00000 */
.L_x_74:
[----:B------:R-:W0:Y:S01]  /*0f10*/  LDC.64 R18, c[0x4][R18] ;  /* 0x0100000012127b82 */ /* 0x000e220000000a00 */
[----:B------:R-:W1:Y:S01]  /*0f20*/  LDCU.64 UR4, c[0x4][0x28] ;  /* 0x01000500ff0477ac */ /* 0x000e620008000a00 */
[----:B------:R-:W-:Y:S02]  /*0f30*/  CS2R R6, SRZ ;  /* 0x0000000000067805 */ /* 0x000fe4000001ff00 */
[----:B-1----:R-:W-:Y:S01]  /*0f40*/  MOV R4, UR4 ;  /* 0x0000000400047c02 */ /* 0x002fe20008000f00 */
[----:B------:R-:W-:-:S07]  /*0f50*/  IMAD.U32 R5, RZ, RZ, UR5 ;  /* 0x00000005ff057e24 */ /* 0x000fce000f8e00ff */
[----:B------:R-:W-:-:S07]  /*0f60*/  LEPC R20, `(.L_x_75) ;  /* 0x000000001014794e */ /* 0x000fce0000000000 */
[----:B0-----:R-:W-:Y:S05]  /*0f70*/  CALL.ABS.NOINC R18 ;  /* 0x0000000012007343 */ /* 0x001fea0003c00000 */
.L_x_75:
[----:B------:R-:W0:Y:S01]  /*0f80*/  LDCU.64 UR4, c[0x0][0x388] ;  /* 0x00007100ff0477ac */ /* 0x000e220008000a00 */
[----:B------:R-:W-:Y:S01]  /*0f90*/  BSSY.RECONVERGENT B6, `(.L_x_76) ;  /* 0x00000d5000067945 */ /* 0x000fe20003800200 */
[----:B------:R-:W-:Y:S01]  /*0fa0*/  IMAD.MOV.U32 R19, RZ, RZ, RZ ;  /* 0x000000ffff137224 */ /* 0x000fe200078e00ff */
[----:B0-----:R-:W-:-:S04]  /*0fb0*/  UIADD3 UR4, UP0, UPT, UR4, 0x10, URZ ;  /* 0x0000001004047890 */ /* 0x001fc8000ff1e0ff */
[----:B------:R-:W-:Y:S02]  /*0fc0*/  UIADD3.X UR5, UPT, UPT, URZ, UR5, URZ, UP0, !UPT ;  /* 0x00000005ff057290 */ /* 0x000fe400087fe4ff */
[----:B------:R-:W-:-:S04]  /*0fd0*/  MOV R16, UR4 ;  /* 0x0000000400107c02 */ /* 0x000fc80008000f00 */
[----:B------:R-:W-:-:S07]  /*0fe0*/  IMAD.U32 R17, RZ, RZ, UR5 ;  /* 0x00000005ff117e24 */ /* 0x000fce000f8e00ff */
.L_x_94:
        /* <DEDUP_REMOVED lines=16> */
.L_x_77:
        /* <DEDUP_REMOVED lines=12> */
.L_x_78:
        /* <DEDUP_REMOVED lines=12> */
.L_x_79:
        /* <DEDUP_REMOVED lines=12> */
.L_x_80:
        /* <DEDUP_REMOVED lines=12> */
.L_x_81:
        /* <DEDUP_REMOVED lines=12> */
.L_x_82:
        /* <DEDUP_REMOVED lines=12> */
.L_x_83:
        /* <DEDUP_REMOVED lines=12> */
.L_x_84:
        /* <DEDUP_REMOVED lines=12> */
.L_x_85:
        /* <DEDUP_REMOVED lines=12> */
.L_x_86:
        /* <DEDUP_REMOVED lines=12> */
.L_x_87:
        /* <DEDUP_REMOVED lines=12> */
.L_x_88:
        /* <DEDUP_REMOVED lines=12> */
.L_x_89:
        /* <DEDUP_REMOVED lines=12> */
.L_x_90:
        /* <DEDUP_REMOVED lines=12> */
.L_x_91:
        /* <DEDUP_REMOVED lines=12> */
.L_x_92:
[----:B------:R0:W1:Y:S01]  /*1c30*/  LDC.64 R8, c[0x4][R18] ;  /* 0x0100000012087b82 */ /* 0x0000620000000a00 */
[----:B------:R-:W2:Y:S01]  /*1c40*/  LDCU.64 UR4, c[0x4][0x18] ;  /* 0x01000300ff0477ac */ /* 0x000ea20008000a00 */
[----:B------:R-:W-:Y:S01]  /*1c50*/  CS2R R6, SRZ ;  /* 0x0000000000067805 */ /* 0x000fe2000001ff00 */
[----:B--2---:R-:W-:Y:S02]  /*1c60*/  IMAD.U32 R4, RZ, RZ, UR4 ;  /* 0x00000004ff047e24 */ /* 0x004fe4000f8e00ff */
[----:B0-----:R-:W-:-:S07]  /*1c70*/  IMAD.U32 R5, RZ, RZ, UR5 ;  /* 0x00000005ff057e24 */ /* 0x001fce000f8e00ff */
[----:B------:R-:W-:-:S07]  /*1c80*/  LEPC R20, `(.L_x_93) ;  /* 0x000000001014794e */ /* 0x000fce0000000000 */
[----:B-1----:R-:W-:Y:S05]  /*1c90*/  CALL.ABS.NOINC R8 ;  /* 0x0000000008007343 */ /* 0x002fea0003c00000 */
.L_x_93:
[----:B------:R-:W-:Y:S02]  /*1ca0*/  ISETP.NE.AND P6, PT, R22, RZ, PT ;  /* 0x000000ff1600720c */ /* 0x000fe40003fc5270 */
[----:B------:R-:W-:-:S04]  /*1cb0*/  IADD3 R16, P0, PT, R16, 0x20, RZ ;  /* 0x0000002010107810 */ /* 0x000fc80007f1e0ff */
[----:B------:R-:W-:-:S07]  /*1cc0*/  IADD3.X R17, PT, PT, RZ, R17, RZ, P0, !PT ;  /* 0x00000011ff117210 */ /* 0x000fce00007fe4ff */
[----:B------:R-:W-:Y:S05]  /*1cd0*/  @P6 BRA `(.L_x_94) ;  /* 0xfffffff000c46947 */ /* 0x000fea000383ffff */
[----:B------:R-:W-:Y:S05]  /*1ce0*/  BSYNC.RECONVERGENT B6 ;  /* 0x0000000000067941 */ /* 0x000fea0003800200 */
.L_x_76:
[----:B------:R-:W0:Y:S01]  /*1cf0*/  LDC.64 R18, c[0x4][R18] ;  /* 0x0100000012127b82 */ /* 0x000e220000000a00 */
[----:B------:R-:W1:Y:S01]  /*1d00*/  LDCU.64 UR4, c[0x4][0x20] ;  /* 0x01000400ff0477ac */ /* 0x000e620008000a00 */
[----:B------:R-:W-:Y:S01]  /*1d10*/  CS2R R6, SRZ ;  /* 0x0000000000067805 */ /* 0x000fe2000001ff00 */
[----:B-1----:R-:W-:Y:S02]  /*1d20*/  IMAD.U32 R4, RZ, RZ, UR4 ;  /* 0x00000004ff047e24 */ /* 0x002fe4000f8e00ff */
[----:B------:R-:W-:-:S07]  /*1d30*/  IMAD.U32 R5, RZ, RZ, UR5 ;  /* 0x00000005ff057e24 */ /* 0x000fce000f8e00ff */
[----:B------:R-:W-:-:S07]  /*1d40*/  LEPC R20, `(.L_x_53) ;  /* 0x000000001014794e */ /* 0x000fce0000000000 */
[----:B0-----:R-:W-:Y:S05]  /*1d50*/  CALL.ABS.NOINC R18 ;  /* 0x0000000012007343 */ /* 0x001fea0003c00000 */
.L_x_53:
[----:B------:R-:W-:Y:S05]  /*1d60*/  BSYNC.RECONVERGENT B7 ;  /* 0x0000000000077941 */ /* 0x000fea0003800200 */
.L_x_52:
[----:B------:R-:W-:Y:S02]  /*1d70*/  ISETP.GT.U32.AND P0, PT, R2, 0xf, PT ;  /* 0x0000000f0200780c */ /* 0x000fe40003f04070 */
[----:B------:R-:W-:-:S04]  /*1d80*/  PLOP3.LUT P1, PT, PT, PT, PT, 0x8, 0x80 ;  /* 0x000000000080781c */ /* 0x000fc80003f2e170 */
[----:B------:R-:W-:-:S07]  /*1d90*/  P2R R23, PR, RZ, 0x2 ;  /* 0x00000002ff177803 */ /* 0x000fce0000000000 */
[----:B------:R-:W-:Y:S05]  /*1da0*/  @P0 BRA `(.L_x_95) ;  /* 0x0000000400200947 */ /* 0x000fea0003800000 */
[----:B------:R-:W0:Y:S01]  /*1db0*/  LDC.64 R8, c[0x0][0x380] ;  /* 0x0000e000ff087b82 */ /* 0x000e220000000a00 */
[----:B------:R-:W-:-:S05]  /*1dc0*/  SHF.L.U32 R12, R2, 0x4, RZ ;  /* 0x00000004020c7819 */ /* 0x000fca00000006ff */
[----:B0-----:R-:W-:-:S05]  /*1dd0*/  IMAD.WIDE.U32 R8, R12, 0x2, R8 ;  /* 0x000000020c087825 */ /* 0x001fca00078e0008 */
[----:B------:R-:W2:Y:S04]  /*1de0*/  LDG.E.U16 R4, desc[UR36][R8.64] ;  /* 0x0000002408047981 */ /* 0x000ea8000c1e1500 */
[----:B------:R-:W2:Y:S04]  /*1df0*/  LDG.E.U16 R0, desc[UR36][R8.64+0x2] ;  /* 0x0000022408007981 */ /* 0x000ea8000c1e1500 */
[----:B------:R-:W3:Y:S04]  /*1e00*/  LDG.E.U16 R21, desc[UR36][R8.64+0x10] ;  /* 0x0000102408157981 */ /* 0x000ee8000c1e1500 */
[----:B------:R-:W3:Y:S04]  /*1e10*/  LDG.E.U16 R17, desc[UR36][R8.64+0x12] ;  /* 0x0000122408117981 */ /* 0x000ee8000c1e1500 */
[----:B------:R-:W4:Y:S04]  /*1e20*/  LDG.E.U16 R5, desc[UR36][R8.64+0x4] ;  /* 0x0000042408057981 */ /* 0x000f28000c1e1500 */
[----:B------:R-:W4:Y:S04]  /*1e30*/  LDG.E.U16 R6, desc[UR36][R8.64+0x6] ;  /* 0x0000062408067981 */ /* 0x000f28000c1e1500 */
[----:B------:R-:W5:Y:S04]  /*1e40*/  LDG.E.U16 R16, desc[UR36][R8.64+0x14] ;  /* 0x0000142408107981 */ /* 0x000f68000c1e1500 */
        /* <DEDUP_REMOVED lines=8> */
[----:B------:R3:W5:Y:S01]  /*1ed0*/  LDG.E.U16 R14, desc[UR36][R8.64+0x1e] ;  /* 0x00001e24080e7981 */ /* 0x000762000c1e1500 */
[----:B------:R-:W0:Y:S01]  /*1ee0*/  S2R R3, SR_CgaCtaId ;  /* 0x0000000000037919 */ /* 0x000e220000008800 */
[----:B------:R-:W-:-:S02]  /*1ef0*/  ISETP.GT.U32.AND P0, PT, R2, 0x7, PT ;  /* 0x000000070200780c */ /* 0x000fc40003f04070 */
[----:B--2---:R-:W-:Y:S02]  /*1f00*/  PRMT R4, R4, 0x5410, R0 ;  /* 0x0000541004047816 */ /* 0x004fe40000000000 */
[----:B------:R-:W-:Y:S02]  /*1f10*/  MOV R0, 0x400 ;  /* 0x0000040000007802 */ /* 0x000fe40000000f00 */
[----:B---3--:R-:W-:Y:S02]  /*1f20*/  PRMT R8, R21, 0x5410, R17 ;  /* 0x0000541015087816 */ /* 0x008fe40000000011 */
[----:B0-----:R-:W-:Y:S02]  /*1f30*/  LEA R17, R3, R0, 0x18 ;  /* 0x0000000003117211 */ /* 0x001fe400078ec0ff */
[----:B----4-:R-:W-:-:S03]  /*1f40*/  PRMT R5, R5, 0x5410, R6 ;  /* 0x0000541005057816 */ /* 0x010fc60000000006 */
[----:B------:R-:W-:Y:S01]  /*1f50*/  IMAD R17, R2, 0x20, R17 ;  /* 0x0000002002117824 */ /* 0x000fe200078e0211 */
[----:B-----5:R-:W-:-:S04]  /*1f60*/  PRMT R9, R16, 0x5410, R10 ;  /* 0x0000541010097816 */ /* 0x020fc8000000000a */
[----:B------:R0:W-:Y:S01]  /*1f70*/  STS.64 [R17], R4 ;  /* 0x0000000411007388 */ /* 0x0001e20000000a00 */
[----:B------:R-:W-:-:S03]  /*1f80*/  PRMT R6, R7, 0x5410, R18 ;  /* 0x0000541007067816 */ /* 0x000fc60000000012 */
[----:B------:R0:W-:Y:S01]  /*1f90*/  STS.64 [R17+0x10], R8 ;  /* 0x0000100811007388 */ /* 0x0001e20000000a00 */
[----:B------:R-:W-:Y:S02]  /*1fa0*/  PRMT R10, R15, 0x5410, R11 ;  /* 0x000054100f0a7816 */ /* 0x000fe4000000000b */
[----:B------:R-:W-:Y:S02]  /*1fb0*/  PRMT R7, R19, 0x5410, R20 ;  /* 0x0000541013077816 */ /* 0x000fe40000000014 */
[----:B------:R-:W-:-:S03]  /*1fc0*/  PRMT R11, R13, 0x5410, R14 ;  /* 0x000054100d0b7816 */ /* 0x000fc6000000000e */
[----:B------:R0:W-:Y:S04]  /*1fd0*/  STS.64 [R17+0x8], R6 ;  /* 0x0000080611007388 */ /* 0x0001e80000000a00 */
[----:B------:R0:W-:Y:S01]  /*1fe0*/  STS.64 [R17+0x18], R10 ;  /* 0x0000180a11007388 */ /* 0x0001e20000000a00 */
[----:B------:R-:W-:Y:S05]  /*1ff0*/  @P0 BRA `(.L_x_95) ;  /* 0x00000000008c0947 */ /* 0x000fea0003800000 */
[----:B0-----:R-:W0:Y:S02]  /*2000*/  LDC.64 R4, c[0x0][0x388] ;  /* 0x0000e200ff047b82 */ /* 0x001e240000000a00 */
        /* <DEDUP_REMOVED lines=17> */
[----:B------:R-:W-:-:S05]  /*2120*/  VIADD R0, R0, 0x200 ;  /* 0x0000020000007836 */ /* 0x000fca0000000000 */
[----:B------:R-:W-:-:S04]  /*2130*/  LEA R3, R3, R0, 0x18 ;  /* 0x0000000003037211 */ /* 0x000fc800078ec0ff */
[----:B------:R-:W-:Y:S02]  /*2140*/  LEA R3, R2, R3, 0x5 ;  /* 0x0000000302037211 */ /* 0x000fe400078e28ff */
[----:B------:R-:W-:-:S04]  /*2150*/  PLOP3.LUT P0, PT, PT, PT, PT, 0x80, 0x8 ;  /* 0x000000000008781c */ /* 0x000fc80003f0f070 */
[----:B------:R-:W-:Y:S02]  /*2160*/  P2R R23, PR, RZ, 0x1 ;  /* 0x00000001ff177803 */ /* 0x000fe40000000000 */
[----:B--2---:R-:W-:Y:S02]  /*2170*/  PRMT R4, R4, 0x5410, R5 ;  /* 0x0000541004047816 */ /* 0x004fe40000000005 */
[----:B---3--:R-:W-:Y:S02]  /*2180*/  PRMT R5, R6, 0x5410, R7 ;  /* 0x0000541006057816 */ /* 0x008fe40000000007 */
[----:B----4-:R-:W-:-:S03]  /*2190*/  PRMT R6, R8, 0x5410, R18 ;  /* 0x0000541008067816 */ /* 0x010fc60000000012 */
[----:B------:R1:W-:Y:S01]  /*21a0*/  STS.64 [R3], R4 ;  /* 0x0000000403007388 */ /* 0x0003e20000000a00 */
[----:B-----5:R-:W-:Y:S02]  /*21b0*/  PRMT R8, R21, 0x5410, R9 ;  /* 0x0000541015087816 */ /* 0x020fe40000000009 */
[----:B------:R-:W-:Y:S02]  /*21c0*/  PRMT R7, R19, 0x5410, R20 ;  /* 0x0000541013077816 */ /* 0x000fe40000000014 */
[----:B------:R-:W-:-:S03]  /*21d0*/  PRMT R9, R16, 0x5410, R14 ;  /* 0x0000541010097816 */ /* 0x000fc6000000000e */
[----:B------:R1:W-:Y:S01]  /*21e0*/  STS.64 [R3+0x8], R6 ;  /* 0x0000080603007388 */ /* 0x0003e20000000a00 */
[----:B0-----:R-:W-:-:S03]  /*21f0*/  PRMT R12, R15, 0x5410, R10 ;  /* 0x000054100f0c7816 */ /* 0x001fc6000000000a */
[----:B------:R1:W-:Y:S01]  /*2200*/  STS.64 [R3+0x10], R8 ;  /* 0x0000100803007388 */ /* 0x0003e20000000a00 */
[----:B------:R-:W-:-:S05]  /*2210*/  PRMT R13, R11, 0x5410, R17 ;  /* 0x000054100b0d7816 */ /* 0x000fca0000000011 */
[----:B------:R1:W-:Y:S02]  /*2220*/  STS.64 [R3+0x18], R12 ;  /* 0x0000180c03007388 */ /* 0x0003e40000000a00 */
.L_x_95:
[----:B------:R-:W-:Y:S01]  /*2230*/  ISETP.NE.AND P0, PT, R2, RZ, PT ;  /* 0x000000ff0200720c */ /* 0x000fe20003f05270 */
[----:B------:R-:W-:Y:S05]  /*2240*/  WARPSYNC.ALL ;  /* 0x0000000000007948 */ /* 0x000fea0003800000 */
[----:B------:R-:W-:Y:S06]  /*2250*/  BAR.SYNC.DEFER_BLOCKING 0x0 ;  /* 0x0000000000007b1d */ /* 0x000fec0000010000 */
[----:B------:R-:W-:Y:S04]  /*2260*/  BSSY.RECONVERGENT B7, `(.L_x_96) ;  /* 0x00000e5000077945 */ /* 0x000fe80003800200 */
[----:B------:R-:W-:Y:S05]  /*2270*/  @P0 BRA `(.L_x_97) ;  /* 0x0000000c008c0947 */ /* 0x000fea0003800000 */
[----:B------:R-:W-:Y:S01]  /*2280*/  MOV R0, 0x0 ;  /* 0x0000000000007802 */ /* 0x000fe20000000f00 */
[----:B------:R-:W2:Y:S01]  /*2290*/  LDCU.64 UR4, c[0x4][0x30] ;  /* 0x01000600ff0477ac */ /* 0x000ea20008000a00 */
[----:B01----:R-:W-:Y:S02]  /*22a0*/  CS2R R6, SRZ ;  /* 0x0000000000067805 */ /* 0x003fe4000001ff00 */
[----:B------:R0:W1:Y:S01]  /*22b0*/  LDC.64 R8, c[0x4][R0] ;  /* 0x0100000000087b82 */ /* 0x0000620000000a00 */
[----:B--2---:R-:W-:Y:S02]  /*22c0*/  IMAD.U32 R4, RZ, RZ, UR4 ;  /* 0x00000004ff047e24 */ /* 0x004fe4000f8e00ff */
[----:B0-----:R-:W-:-:S07]  /*22d0*/  IMAD.U32 R5, RZ, RZ, UR5 ;  /* 0x00000005ff057e24 */ /* 0x001fce000f8e00ff */
[----:B------:R-:W-:-:S07]  /*22e0*/  LEPC R20, `(.L_x_98) ;  /* 0x000000001014794e */ /* 0x000fce0000000000 */
[----:B-1----:R-:W-:Y:S05]  /*22f0*/  CALL.ABS.NOINC R8 ;  /* 0x0000000008007343 */ /* 0x002fea0003c00000 */
.L_x_98:
[----:B------:R-:W0:Y:S01]  /*2300*/  S2R R0, SR_CgaCtaId ;  /* 0x0000000000007919 */ /* 0x000e220000008800 */
[----:B------:R-:W-:Y:S01]  /*2310*/  MOV R19, 0x400 ;  /* 0x0000040000137802 */ /* 0x000fe20000000f00 */
[----:B------:R-:W-:Y:S01]  /*2320*/  BSSY.RECONVERGENT B6, `(.L_x_99) ;  /* 0x00000d1000067945 */ /* 0x000fe20003800200 */
[----:B------:R-:W-:Y:S02]  /*2330*/  MOV R18, 0x10 ;  /* 0x0000001000127802 */ /* 0x000fe40000000f00 */
[----:B0-----:R-:W-:-:S07]  /*2340*/  LEA R19, R0, R19, 0x18 ;  /* 0x0000001300137211 */ /* 0x001fce00078ec0ff */
.L_x_117:
[----:B------:R-:W-:Y:S01]  /*2350*/  IMAD.IADD R17, R19, 0x1, R18 ;  /* 0x0000000113117824 */ /* 0x000fe200078e0212 */
[----:B------:R-:W-:Y:S01]  /*2360*/  MOV R16, 0x0 ;  /* 0x0000000000107802 */ /* 0x000fe20000000f00 */
[----:B------:R-:W0:Y:S01]  /*2370*/  LDCU.64 UR4, c[0x4][0x10] ;  /* 0x01000200ff0477ac */ /* 0x000e220008000a00 */
[----:B------:R-:W-:Y:S01]  /*2380*/  VIADD R18, R18, 0x20 ;  /* 0x0000002012127836 */ /* 0x000fe20000000000 */
[----:B------:R-:W-:Y:S01]  /*2390*/  MOV R7, R26 ;  /* 0x0000001a00077202 */ /* 0x000fe20000000f00 */
[----:B------:R-:W1:Y:S01]  /*23a0*/  LDS.U16 R0, [R17+-0x10] ;  /* 0xfffff00011007984 */ /* 0x000e620000000400 */
[----:B------:R2:W3:Y:S01]  /*23b0*/  LDC.64 R8, c[0x4][R16] ;  /* 0x0100000010087b82 */ /* 0x0004e20000000a00 */
[----:B------:R-:W-:Y:S01]  /*23c0*/  IMAD.MOV.U32 R6, RZ, RZ, R27 ;  /* 0x000000ffff067224 */ /* 0x000fe200078e001b */
[----:B------:R-:W-:-:S04]  /*23d0*/  ISETP.NE.AND P0, PT, R18, 0x210, PT ;  /* 0x000002101200780c */ /* 0x000fc80003f05270 */
[----:B------:R-:W-:Y:S02]  /*23e0*/  P2R R22, PR, RZ, 0x1 ;  /* 0x00000001ff167803 */ /* 0x000fe40000000000 */
[----:B0-----:R-:W-:Y:S01]  /*23f0*/  MOV R4, UR4 ;  /* 0x0000000400047c02 */ /* 0x001fe20008000f00 */
[----:B------:R-:W-:Y:S02]  /*2400*/  IMAD.U32 R5, RZ, RZ, UR5 ;  /* 0x00000005ff057e24 */ /* 0x000fe4000f8e00ff */
[----:B-1----:R-:W-:-:S04]  /*2410*/  HADD2.F32 R0, -RZ, R0.H0_H0 ;  /* 0x20000000ff007230 */ /* 0x002fc80000004100 */
[----:B------:R-:W0:Y:S02]  /*2420*/  F2F.F64.F32 R10, R0 ;  /* 0x00000000000a7310 */ /* 0x000e240000201800 */
[----:B0--3--:R2:W-:Y:S02]  /*2430*/  STL.64 [R1], R10 ;  /* 0x0000000a01007387 */ /* 0x0095e40000100a00 */
[----:B------:R-:W-:-:S07]  /*2440*/  LEPC R20, `(.L_x_100) ;  /* 0x000000001014794e */ /* 0x000fce0000000000 */
[----:B--2---:R-:W-:Y:S05]  /*2450*/  CALL.ABS.NOINC R8 ;  /* 0x0000000008007343 */ /* 0x004fea0003c00000 */
.L_x_100:
[----:B------:R-:W0:Y:S01]  /*2460*/  LDS.U16 R0, [R17+-0xe] ;  /* 0xfffff20011007984 */ /* 0x000e220000000400 */
[----:B------:R1:W2:Y:S01]  /*2470*/  LDC.64 R8, c[0x4][R16] ;  /* 0x0100000010087b82 */ /* 0x0002a20000000a00 */
[----:B------:R-:W3:Y:S01]  /*2480*/  LDCU.64 UR4, c[0x4][0x10] ;  /* 0x01000200ff0477ac */ /* 0x000ee20008000a00 */
[----:B------:R-:W-:Y:S01]  /*2490*/  MOV R6, R27 ;  /* 0x0000001b00067202 */ /* 0x000fe20000000f00 */
[----:B------:R-:W-:Y:S02]  /*24a0*/  IMAD.MOV.U32 R7, RZ, RZ, R26 ;  /* 0x000000ffff077224 */ /* 0x000fe400078e001a */
[----:B---3--:R-:W-:Y:S02]  /*24b0*/  IMAD.U32 R4, RZ, RZ, UR4 ;  /* 0x00000004ff047e24 */ /* 0x008fe4000f8e00ff */
[----:B------:R-:W-:Y:S02]  /*24c0*/  IMAD.U32 R5, RZ, RZ, UR5 ;  /* 0x00000005ff057e24 */ /* 0x000fe4000f8e00ff */
[----:B0-----:R-:W-:-:S04]  /*24d0*/  HADD2.F32 R0, -RZ, R0.H0_H0 ;  /* 0x20000000ff007230 */ /* 0x001fc80000004100 */
[----:B------:R-:W0:Y:S02]  /*24e0*/  F2F.F64.F32 R10, R0 ;  /* 0x00000000000a7310 */ /* 0x000e240000201800 */
[----:B0-2---:R1:W-:Y:S02]  /*24f0*/  STL.64 [R1], R10 ;  /* 0x0000000a01007387 */ /* 0x0053e40000100a00 */
[----:B------:R-:W-:-:S07]  /*2500*/  LEPC R20, `(.L_x_101) ;  /* 0x000000001014794e */ /* 0x000fce0000000000 */
[----:B-1----:R-:W-:Y:S05]  /*2510*/  CALL.ABS.NOINC R8 ;  /* 0x0000000008007343 */ /* 0x002fea0003c00000 */
.L_x_101:
[----:B------:R-:W0:Y:S01]  /*2520*/  LDS.U16 R0, [R17+-0xc] ;  /* 0xfffff40011007984 */ /* 0x000e220000000400 */
[----:B------:R1:W2:Y:S01]  /*2530*/  LDC.64 R8, c[0x4][R16] ;  /* 0x0100000010087b82 */ /* 0x0002a20000000a00 */
[----:B------:R-:W3:Y:S01]  /*2540*/  LDCU.64 UR4, c[0x4][0x10] ;  /* 0x01000200ff0477ac */ /* 0x000ee20008000a00 */
[----:B------:R-:W-:Y:S02]  /*2550*/  IMAD.MOV.U32 R6, RZ, RZ, R27 ;  /* 0x000000ffff067224 */ /* 0x000fe400078e001b */
[----:B------:R-:W-:Y:S02]  /*2560*/  IMAD.MOV.U32 R7, RZ, RZ, R26 ;  /* 0x000000ffff077224 */ /* 0x000fe400078e001a */
[----:B---3--:R-:W-:Y:S01]  /*2570*/  IMAD.U32 R4, RZ, RZ, UR4 ;  /* 0x00000004ff047e24 */ /* 0x008fe2000f8e00ff */
[----:B------:R-:W-:Y:S01]  /*2580*/  MOV R5, UR5 ;  /* 0x0000000500057c02 */ /* 0x000fe20008000f00 */
[----:B0-----:R-:W-:-:S04]  /*2590*/  HADD2.F32 R0, -RZ, R0.H0_H0 ;  /* 0x20000000ff007230 */ /* 0x001fc80000004100 */
[----:B------:R-:W0:Y:S02]  /*25a0*/  F2F.F64.F32 R10, R0 ;  /* 0x00000000000a7310 */ /* 0x000e240000201800 */
[----:B0-2---:R1:W-:Y:S02]  /*25b0*/  STL.64 [R1], R10 ;  /* 0x0000000a01007387 */ /* 0x0053e40000100a00 */
[----:B------:R-:W-:-:S07]  /*25c0*/  LEPC R20, `(.L_x_102) ;  /* 0x000000001014794e */ /* 0x000fce0000000000 */
[----:B-1----:R-:W-:Y:S05]  /*25d0*/  CALL.ABS.NOINC R8 ;  /* 0x0000000008007343 */ /* 0x002fea0003c00000 */
.L_x_102:
[----:B------:R-:W0:Y:S01]  /*25e0*/  LDS.U16 R0, [R17+-0xa] ;  /* 0xfffff60011007984 */ /* 0x000e220000000400 */
[----:B------:R1:W2:Y:S01]  /*25f0*/  LDC.64 R8, c[0x4][R16] ;  /* 0x0100000010087b82 */ /* 0x0002a20000000a00 */
[----:B------:R-:W3:Y:S01]  /*2600*/  LDCU.64 UR4, c[0x4][0x10] ;  /* 0x01000200ff0477ac */ /* 0x000ee20008000a00 */
[----:B------:R-:W-:Y:S01]  /*2610*/  IMAD.MOV.U32 R6, RZ, RZ, R27 ;  /* 0x000000ffff067224 */ /* 0x000fe200078e001b */
[----:B------:R-:W-:Y:S02]  /*2620*/  MOV R7, R26 ;  /* 0x0000001a00077202 */ /* 0x000fe40000000f00 */
[----:B---3--:R-:W-:Y:S01]  /*2630*/  MOV R4, UR4 ;  /* 0x0000000400047c02 */ /* 0x008fe20008000f00 */
[----:B------:R-:W-:Y:S02]  /*2640*/  IMAD.U32 R5, RZ, RZ, UR5 ;  /* 0x00000005ff057e24 */ /* 0x000fe4000f8e00ff */
[----:B0-----:R-:W-:-:S04]  /*2650*/  HADD2.F32 R0, -RZ, R0.H0_H0 ;  /* 0x20000000ff007230 */ /* 0x001fc80000004100 */
[----:B------:R-:W0:Y:S02]  /*2660*/  F2F.F64.F32 R10, R0 ;  /* 0x00000000000a7310 */ /* 0x000e240000201800 */
[----:B0-2---:R1:W-:Y:S02]  /*2670*/  STL.64 [R1], R10 ;  /* 0x0000000a01007387 */ /* 0x0053e40000100a00 */
[----:B------:R-:W-:-:S07]  /*2680*/  LEPC R20, `(.L_x_103) ;  /* 0x000000001014794e */ /* 0x000fce0000000000 */
[----:B-1----:R-:W-:Y:S05]  /*2690*/  CALL.ABS.NOINC R8 ;  /* 0x0000000008007343 */ /* 0x002fea0003c00000 */
.L_x_103:
        /* <DEDUP_REMOVED lines=12> */
.L_x_104:
        /* <DEDUP_REMOVED lines=12> */
.L_x_105:
        /* <DEDUP_REMOVED lines=12> */
.L_x_106:
        /* <DEDUP_REMOVED lines=12> */
.L_x_107:
[----:B------:R-:W0:Y:S01]  /*29a0*/  LDS.U16 R0, [R17] ;  /* 0x0000000011007984 */ /* 0x000e220000000400 */
        /* <DEDUP_REMOVED lines=11> */
.L_x_108:
[----:B------:R-:W0:Y:S01]  /*2a60*/  LDS.U16 R0, [R17+0x2] ;  /* 0x0000020011007984 */ /* 0x000e220000000400 */
        /* <DEDUP_REMOVED lines=11> */
.L_x_109:
[----:B------:R-:W0:Y:S01]  /*2b20*/  LDS.U16 R0, [R17+0x4] ;  /* 0x0000040011007984 */ /* 0x000e220000000400 */
        /* <DEDUP_REMOVED lines=11> */
.L_x_110:
[----:B------:R-:W0:Y:S01]  /*2be0*/  LDS.U16 R0, [R17+0x6] ;  /* 0x0000060011007984 */ /* 0x000e220000000400 */
        /* <DEDUP_REMOVED lines=11> */
.L_x_111:
        /* <DEDUP_REMOVED lines=12> */
.L_x_112:
        /* <DEDUP_REMOVED lines=12> */
.L_x_113:
[----:B------:R-:W0:Y:S01]  /*2e20*/  LDS.U16 R0, [R17+0xc] ;  /* 0x00000c0011007984 */ /* 0x000e220000000400 */
[----:B------:R1:W2:Y:S01]  /*2e30*/  LDC.64 R8, c[0x4][R16] ;  /* 0x0100000010087b82 */ /* 0x0002a20000000a00 */
[----:B------:R-:W3:Y:S01]  /*2e40*/  LDCU.64 UR4, c[0x4][0x10] ;  /* 0x01000200ff0477ac */ /* 0x000ee20008000a00 */
[----:B------:R-:W-:Y:S01]  /*2e50*/  MOV R6, R27 ;  /* 0x0000001b00067202 */ /* 0x000fe20000000f00 */
[----:B------:R-:W-:Y:S01]  /*2e60*/  IMAD.MOV.U32 R7, RZ, RZ, R26 ;  /* 0x000000ffff077224 */ /* 0x000fe200078e001a */
[----:B---3--:R-:W-:Y:S01]  /*2e70*/  MOV R4, UR4 ;  /* 0x0000000400047c02 */ /* 0x008fe20008000f00 */
[----:B------:R-:W-:Y:S02]  /*2e80*/  IMAD.U32 R5, RZ, RZ, UR5 ;  /* 0x00000005ff057e24 */ /* 0x000fe4000f8e00ff */
[----:B0-----:R-:W-:-:S04]  /*2e90*/  HADD2.F32 R0, -RZ, R0.H0_H0 ;  /* 0x20000000ff007230 */ /* 0x001fc80000004100 */
[----:B------:R-:W0:Y:S02]  /*2ea0*/  F2F.F64.F32 R10, R0 ;  /* 0x00000000000a7310 */ /* 0x000e240000201800 */
[----:B0-2---:R1:W-:Y:S02]  /*2eb0*/  STL.64 [R1], R10 ;  /* 0x0000000a01007387 */ /* 0x0053e40000100a00 */
[----:B------:R-:W-:-:S07]  /*2ec0*/  LEPC R20, `(.L_x_114) ;  /* 0x000000001014794e */ /* 0x000fce0000000000 */
[----:B-1----:R-:W-:Y:S05]  /*2ed0*/  CALL.ABS.NOINC R8 ;  /* 0x0000000008007343 */ /* 0x002fea0003c00000 */
.L_x_114:
        /* <DEDUP_REMOVED lines=12> */
.L_x_115:
[----:B------:R0:W1:Y:S01]  /*2fa0*/  LDC.64 R8, c[0x4][R16] ;  /* 0x0100000010087b82 */ /* 0x0000620000000a00 */
[----:B------:R-:W2:Y:S01]  /*2fb0*/  LDCU.64 UR4, c[0x4][0x18] ;  /* 0x01000300ff0477ac */ /* 0x000ea20008000a00 */
[----:B------:R-:W-:Y:S02]  /*2fc0*/  CS2R R6, SRZ ;  /* 0x0000000000067805 */ /* 0x000fe4000001ff00 */
[----:B--2---:R-:W-:Y:S01]  /*2fd0*/  MOV R4, UR4 ;  /* 0x0000000400047c02 */ /* 0x004fe20008000f00 */
[----:B0-----:R-:W-:-:S07]  /*2fe0*/  IMAD.U32 R5, RZ, RZ, UR5 ;  /* 0x00000005ff057e24 */ /* 0x001fce000f8e00ff */
[----:B------:R-:W-:-:S07]  /*2ff0*/  LEPC R20, `(.L_x_116) ;  /* 0x000000001014794e */ /* 0x000fce0000000000 */
[----:B-1----:R-:W-:Y:S05]  /*3000*/  CALL.ABS.NOINC R8 ;  /* 0x0000000008007343 */ /* 0x002fea0003c00000 */
.L_x_116:
[----:B------:R-:W-:-:S13]  /*3010*/  ISETP.NE.AND P6, PT, R22, RZ, PT ;  /* 0x000000ff1600720c */ /* 0x000fda0003fc5270 */
[----:B------:R-:W-:Y:S05]  /*3020*/  @P6 BRA `(.L_x_117) ;  /* 0xfffffff000c86947 */ /* 0x000fea000383ffff */
[----:B------:R-:W-:Y:S05]  /*3030*/  BSYNC.RECONVERGENT B6 ;  /* 0x0000000000067941 */ /* 0x000fea0003800200 */
.L_x_99:
[----:B------:R-:W0:Y:S01]  /*3040*/  LDC.64 R16, c[0x4][R16] ;  /* 0x0100000010107b82 */ /* 0x000e220000000a00 */
[----:B------:R-:W1:Y:S01]  /*3050*/  LDCU.64 UR4, c[0x4][0x38] ;  /* 0x01000700ff0477ac */ /* 0x000e620008000a00 */
[----:B------:R-:W-:Y:S02]  /*3060*/  CS2R R6, SRZ ;  /* 0x0000000000067805 */ /* 0x000fe4000001ff00 */
[----:B-1----:R-:W-:Y:S01]  /*3070*/  MOV R4, UR4 ;  /* 0x0000000400047c02 */ /* 0x002fe20008000f00 */
[----:B------:R-:W-:-:S07]  /*3080*/  IMAD.U32 R5, RZ, RZ, UR5 ;  /* 0x00000005ff057e24 */ /* 0x000fce000f8e00ff */
[----:B------:R-:W-:-:S07]  /*3090*/  LEPC R20, `(.L_x_97) ;  /* 0x000000001014794e */ /* 0x000fce0000000000 */
[----:B0-----:R-:W-:Y:S05]  /*30a0*/  CALL.ABS.NOINC R16 ;  /* 0x0000000010007343 */ /* 0x001fea0003c00000 */
.L_x_97:
[----:B------:R-:W-:Y:S05]  /*30b0*/  BSYNC.RECONVERGENT B7 ;  /* 0x0000000000077941 */ /* 0x000fea0003800200 */
.L_x_96:
[----:B01----:R-:W0:Y:S01]  /*30c0*/  S2R R4, SR_CgaCtaId ;  /* 0x0000000000047919 */ /* 0x003e220000008800 */
[----:B------:R-:W-:Y:S01]  /*30d0*/  MOV R3, 0x400 ;  /* 0x0000040000037802 */ /* 0x000fe20000000f00 */
[----:B------:R-:W-:Y:S05]  /*30e0*/  WARPSYNC.ALL ;  /* 0x0000000000007948 */ /* 0x000fea0003800000 */
[----:B------:R-:W1:Y:S01]  /*30f0*/  S2R R8, SR_SWINHI ;  /* 0x0000000000087919 */ /* 0x000e620000002f00 */
[C---:B------:R-:W-:Y:S01]  /*3100*/  SHF.L.U32 R9, R2.reuse, 0x4, RZ ;  /* 0x0000000402097819 */ /* 0x040fe200000006ff */
[----:B------:R-:W-:Y:S01]  /*3110*/  VIADD R7, R3, 0x200 ;  /* 0x0000020003077836 */ /* 0x000fe20000000000 */
[----:B------:R-:W-:Y:S01]  /*3120*/  ISETP.GE.U32.AND P0, PT, R2, 0x10, PT ;  /* 0x000000100200780c */ /* 0x000fe20003f06070 */
[----:B------:R-:W-:Y:S01]  /*3130*/  BSSY.RECONVERGENT B7, `(.L_x_118) ;  /* 0x00000fa000077945 */ /* 0x000fe20003800200 */
[----:B------:R-:W-:-:S02]  /*3140*/  IADD3 R0, PT, PT, R9, -0xf8, RZ ;  /* 0xffffff0809007810 */ /* 0x000fc40007ffe0ff */
[----:B------:R-:W-:Y:S02]  /*3150*/  ISETP.NE.AND P6, PT, R23, RZ, PT ;  /* 0x000000ff1700720c */ /* 0x000fe40003fc5270 */
[C---:B0-----:R-:W-:Y:S02]  /*3160*/  LEA R5, R4.reuse, R3, 0x18 ;  /* 0x0000000304057211 */ /* 0x041fe400078ec0ff */
[----:B------:R-:W-:Y:S02]  /*3170*/  LEA R7, R4, R7, 0x18 ;  /* 0x0000000704077211 */ /* 0x000fe400078ec0ff */
[----:B------:R-:W-:-:S07]  /*3180*/  SEL R3, R9, R0, !P0 ;  /* 0x0000000009037207 */ /* 0x000fce0004000000 */
[----:B------:R-:W-:Y:S01]  /*3190*/  @!P6 VIADD R9, R9, 0xffffff88 ;  /* 0xffffff880909e836 */ /* 0x000fe20000000000 */
[----:B------:R-:W-:Y:S02]  /*31a0*/  ISETP.NE.AND P0, PT, R2, RZ, PT ;  /* 0x000000ff0200720c */ /* 0x000fe40003f05270 */
[----:B------:R-:W-:Y:S02]  /*31b0*/  MOV R4, R5 ;  /* 0x0000000500047202 */ /* 0x000fe40000000f00 */
[-C--:B-1----:R-:W-:Y:S02]  /*31c0*/  MOV R5, R8.reuse ;  /* 0x0000000800057202 */ /* 0x082fe40000000f00 */
[----:B------:R-:W-:Y:S02]  /*31d0*/  MOV R6, R7 ;  /* 0x0000000700067202 */ /* 0x000fe40000000f00 */
[----:B------:R-:W-:Y:S01]  /*31e0*/  MOV R7, R8 ;  /* 0x0000000800077202 */ /* 0x000fe20000000f00 */
[----:B------:R-:W-:-:S04]  /*31f0*/  IMAD.WIDE.U32 R4, R3, 0x2, R4 ;  /* 0x0000000203047825 */ /* 0x000fc800078e0004 */
[----:B------:R-:W-:Y:S01]  /*3200*/  IMAD.WIDE.U32 R6, R9, 0x2, R6 ;  /* 0x0000000209067825 */ /* 0x000fe200078e0006 */
[----:B------:R-:W-:-:S04]  /*3210*/  MOV R4, R4 ;  /* 0x0000000400047202 */ /* 0x000fc80000000f00 */
[----:B------:R-:W-:Y:S01]  /*3220*/  MOV R6, R6 ;  /* 0x0000000600067202 */ /* 0x000fe20000000f00 */
[----:B------:R0:W1:Y:S01]  /*3230*/  LDSM.16.M88.4 R16, [R4] ;  /* 0x000000000410783b */ /* 0x0000620000000200 */
[----:B------:R-:W-:Y:S06]  /*3240*/  BAR.SYNC.DEFER_BLOCKING 0x0 ;  /* 0x0000000000007b1d */ /* 0x000fec0000010000 */
[----:B------:R0:W2:Y:S02]  /*3250*/  LDSM.16.M88.2 R24, [R6] ;  /* 0x000000000618783b */ /* 0x0000a40000000100 */
[----:B------:R-:W-:Y:S06]  /*3260*/  BAR.SYNC.DEFER_BLOCKING 0x0 ;  /* 0x0000000000007b1d */ /* 0x000fec0000010000 */
[----:B------:R-:W-:Y:S05]  /*3270*/  @P0 BRA `(.L_x_119) ;  /* 0x0000000c00940947 */ /* 0x000fea0003800000 */
[----:B------:R-:W-:Y:S01]  /*3280*/  MOV R0, 0x0 ;  /* 0x0000000000007802 */ /* 0x000fe20000000f00 */
[----:B------:R-:W3:Y:S01]  /*3290*/  LDCU.64 UR4, c[0x4][0x40] ;  /* 0x01000800ff0477ac */ /* 0x000ee20008000a00 */
[----:B0-----:R-:W-:Y:S02]  /*32a0*/  CS2R R6, SRZ ;  /* 0x0000000000067805 */ /* 0x001fe4000001ff00 */
[----:B------:R0:W4:Y:S01]  /*32b0*/  LDC.64 R2, c[0x4][R0] ;  /* 0x0100000000027b82 */ /* 0x0001220000000a00 */
[----:B---3--:R-:W-:Y:S01]  /*32c0*/  MOV R4, UR4 ;  /* 0x0000000400047c02 */ /* 0x008fe20008000f00 */
[----:B0-----:R-:W-:-:S07]  /*32d0*/  IMAD.U32 R5, RZ, RZ, UR5 ;  /* 0x00000005ff057e24 */ /* 0x001fce000f8e00ff */
[----:B------:R-:W-:-:S07]  /*32e0*/  LEPC R20, `(.L_x_120) ;  /* 0x000000001014794e */ /* 0x000fce0000000000 */
[----:B-12-4-:R-:W-:Y:S05]  /*32f0*/  CALL.ABS.NOINC R2 ;  /* 0x0000000002007343 */ /* 0x016fea0003c00000 */
.L_x_120:
[----:B------:R-:W-:Y:S01]  /*3300*/  BSSY.RECONVERGENT B6, `(.L_x_121) ;  /* 0x00000d5000067945 */ /* 0x000fe20003800200 */
[----:B------:R-:W-:-:S07]  /*3310*/  MOV R23, 0x10 ;  /* 0x0000001000177802 */ /* 0x000fce0000000f00 */
.L_x_139:
[----:B------:R-:W0:Y:S01]  /*3320*/  S2UR UR5, SR_CgaCtaId ;  /* 0x00000000000579c3 */ /* 0x000e220000008800 */
[----:B------:R-:W-:Y:S01]  /*3330*/  UMOV UR4, 0x400 ;  /* 0x0000040000047882 */ /* 0x000fe20000000000 */
[----:B------:R-:W-:Y:S01]  /*3340*/  MOV R2, 0x0 ;  /* 0x0000000000027802 */ /* 0x000fe20000000f00 */
[----:B------:R-:W-:Y:S01]  /*3350*/  UIADD3 UR4, UPT, UPT, UR4, 0x200, URZ ;  /* 0x0000020004047890 */ /* 0x000fe2000fffe0ff */
[----:B------:R-:W-:Y:S01]  /*3360*/  IMAD.MOV.U32 R6, RZ, RZ, R27 ;  /* 0x000000ffff067224 */ /* 0x000fe200078e001b */
[----:B------:R-:W1:Y:S01]  /*3370*/  LDCU.64 UR6, c[0x4][0x10] ;  /* 0x01000200ff0677ac */ /* 0x000e620008000a00 */
[----:B------:R-:W-:Y:S02]  /*3380*/  MOV R7, R26 ;  /* 0x0000001a00077202 */ /* 0x000fe40000000f00 */
[----:B------:R-:W2:Y:S01]  /*3390*/  LDC.64 R2, c[0x4][R2] ;  /* 0x0100000002027b82 */ /* 0x000ea20000000a00 */
[----:B-1----:R-:W-:Y:S01]  /*33a0*/  IMAD.U32 R4, RZ, RZ, UR6 ;  /* 0x00000006ff047e24 */ /* 0x002fe2000f8e00ff */
[----:B0-----:R-:W-:Y:S01]  /*33b0*/  ULEA UR4, UR5, UR4, 0x18 ;  /* 0x0000000405047291 */ /* 0x001fe2000f8ec0ff */
[----:B------:R-:W-:-:S05]  /*33c0*/  MOV R5, UR7 ;  /* 0x0000000700057c02 */ /* 0x000fca0008000f00 */
[----:B------:R-:W-:-:S03]  /*33d0*/  VIADD R22, R23, UR4 ;  /* 0x0000000417167c36 */ /* 0x000fc60008000000 */
[----:B------:R0:W1:Y:S02]  /*33e0*/  LDS.U16 R0, [R23+UR4+-0x10] ;  /* 0xfffff00417007984 */ /* 0x0000640008000400 */
[----:B0-----:R-:W-:-:S04]  /*33f0*/  IADD3 R23, PT, PT, R23, 0x20, RZ ;  /* 0x0000002017177810 */ /* 0x001fc80007ffe0ff */
[----:B------:R-:W-:-:S04]  /*3400*/  ISETP.NE.AND P0, PT, R23, 0x110, PT ;  /* 0x000001101700780c */ /* 0x000fc80003f05270 */
[----:B------:R-:W-:Y:S01]  /*3410*/  P2R R28, PR, RZ, 0x1 ;  /* 0x00000001ff1c7803 */ /* 0x000fe20000000000 */
[----:B-1----:R-:W-:-:S04]  /*3420*/  HADD2.F32 R0, -RZ, R0.H0_H0 ;  /* 0x20000000ff007230 */ /* 0x002fc80000004100 */
[----:B------:R-:W0:Y:S02]  /*3430*/  F2F.F64.F32 R8, R0 ;  /* 0x0000000000087310 */ /* 0x000e240000201800 */
[----:B0-2---:R0:W-:Y:S02]  /*3440*/  STL.64 [R1], R8 ;  /* 0x0000000801007387 */ /* 0x0051e40000100a00 */
[----:B------:R-:W-:-:S07]  /*3450*/  LEPC R20, `(.L_x_122) ;  /* 0x000000001014794e */ /* 0x000fce0000000000 */
[----:B0-----:R-:W-:Y:S05]  /*3460*/  CALL.ABS.NOINC R2 ;  /* 0x0000000002007343 */ /* 0x001fea0003c00000 */
.L_x_122:
[----:B------:R-:W0:Y:S01]  /*3470*/  LDS.U16 R0, [R22+-0xe] ;  /* 0xfffff20016007984 */ /* 0x000e220000000400 */
[----:B------:R-:W-:Y:S01]  /*3480*/  MOV R2, 0x0 ;  /* 0x0000000000027802 */ /* 0x000fe20000000f00 */
[----:B------:R-:W1:Y:S01]  /*3490*/  LDCU.64 UR4, c[0x4][0x10] ;  /* 0x01000200ff0477ac */ /* 0x000e620008000a00 */
[----:B------:R-:W-:Y:S01]  /*34a0*/  IMAD.MOV.U32 R6, RZ, RZ, R27 ;  /* 0x000000ffff067224 */ /* 0x000fe200078e001b */
[----:B------:R-:W-:Y:S01]  /*34b0*/  MOV R7, R26 ;  /* 0x0000001a00077202 */ /* 0x000fe20000000f00 */
[----:B------:R2:W3:Y:S01]  /*34c0*/  LDC.64 R8, c[0x4][R2] ;  /* 0x0100000002087b82 */ /* 0x0004e20000000a00 */
[----:B-1----:R-:W-:Y:S01]  /*34d0*/  IMAD.U32 R4, RZ, RZ, UR4 ;  /* 0x00000004ff047e24 */ /* 0x002fe2000f8e00ff */
[----:B------:R-:W-:Y:S01]  /*34e0*/  MOV R5, UR5 ;  /* 0x0000000500057c02 */ /* 0x000fe20008000f00 */
[----:B0-----:R-:W-:-:S04]  /*34f0*/  HADD2.F32 R0, -RZ, R0.H0_H0 ;  /* 0x20000000ff007230 */ /* 0x001fc80000004100 */
[----:B------:R-:W0:Y:S02]  /*3500*/  F2F.F64.F32 R10, R0 ;  /* 0x00000000000a7310 */ /* 0x000e240000201800 */
[----:B0--3--:R2:W-:Y:S02]  /*3510*/  STL.64 [R1], R10 ;  /* 0x0000000a01007387 */ /* 0x0095e40000100a00 */
[----:B------:R-:W-:-:S07]  /*3520*/  LEPC R20, `(.L_x_123) ;  /* 0x000000001014794e */ /* 0x000fce0000000000 */
[----:B--2---:R-:W-:Y:S05]  /*3530*/  CALL.ABS.NOINC R8 ;  /* 0x0000000008007343 */ /* 0x004fea0003c00000 */
.L_x_123:
[----:B------:R-:W0:Y:S01]  /*3540*/  LDS.U16 R0, [R22+-0xc] ;  /* 0xfffff40016007984 */ /* 0x000e220000000400 */
[----:B------:R1:W2:Y:S01]  /*3550*/  LDC.64 R8, c[0x4][R2] ;  /* 0x0100000002087b82 */ /* 0x0002a20000000a00 */
[----:B------:R-:W3:Y:S01]  /*3560*/  LDCU.64 UR4, c[0x4][0x10] ;  /* 0x01000200ff0477ac */ /* 0x000ee20008000a00 */
[----:B------:R-:W-:Y:S01]  /*3570*/  IMAD.MOV.U32 R6, RZ, RZ, R27 ;  /* 0x000000ffff067224 */ /* 0x000fe200078e001b */
[----:B------:R-:W-:Y:S01]  /*3580*/  MOV R7, R26 ;  /* 0x0000001a00077202 */ /* 0x000fe20000000f00 */
[----:B---3--:R-:W-:Y:S01]  /*3590*/  IMAD.U32 R4, RZ, RZ, UR4 ;  /* 0x00000004ff047e24 */ /* 0x008fe2000f8e00ff */
[----:B------:R-:W-:Y:S01]  /*35a0*/  MOV R5, UR5 ;  /* 0x0000000500057c02 */ /* 0x000fe20008000f00 */
[----:B0-----:R-:W-:-:S04]  /*35b0*/  HADD2.F32 R0, -RZ, R0.H0_H0 ;  /* 0x20000000ff007230 */ /* 0x001fc80000004100 */
[----:B------:R-:W0:Y:S02]  /*35c0*/  F2F.F64.F32 R10, R0 ;  /* 0x00000000000a7310 */ /* 0x000e240000201800 */
[----:B0-2---:R1:W-:Y:S02]  /*35d0*/  STL.64 [R1], R10 ;  /* 0x0000000a01007387 */ /* 0x0053e40000100a00 */
[----:B------:R-:W-:-:S07]  /*35e0*/  LEPC R20, `(.L_x_124) ;  /* 0x000000001014794e */ /* 0x000fce0000000000 */
[----:B-1----:R-:W-:Y:S05]  /*35f0*/  CALL.ABS.NOINC R8 ;  /* 0x0000000008007343 */ /* 0x002fea0003c00000 */
.L_x_124:
        /* <DEDUP_REMOVED lines=12> */
.L_x_125:
        /* <DEDUP_REMOVED lines=12> */
.L_x_126:
        /* <DEDUP_REMOVED lines=12> */
.L_x_127:
        /* <DEDUP_REMOVED lines=12> */
.L_x_128:
        /* <DEDUP_REMOVED lines=12> */
.L_x_129:
[----:B------:R-:W0:Y:S01]  /*39c0*/  LDS.U16 R0, [R22] ;  /* 0x0000000016007984 */ /* 0x000e220000000400 */
        /* <DEDUP_REMOVED lines=11> */
.L_x_130:
[----:B------:R-:W0:Y:S01]  /*3a80*/  LDS.U16 R0, [R22+0x2] ;  /* 0x0000020016007984 */ /* 0x000e220000000400 */
        /* <DEDUP_REMOVED lines=11> */
.L_x_131:
        /* <DEDUP_REMOVED lines=12> */
.L_x_132:
        /* <DEDUP_REMOVED lines=12> */
.L_x_133:
        /* <DEDUP_REMOVED lines=12> */
.L_x_134:
        /* <DEDUP_REMOVED lines=12> */
.L_x_135:
        /* <DEDUP_REMOVED lines=12> */
.L_x_136:
        /* <DEDUP_REMOVED lines=12> */
.L_x_137:
[----:B------:R0:W1:Y:S01]  /*3fc0*/  LDC.64 R8, c[0x4][R2] ;  /* 0x0100000002087b82 */ /* 0x0000620000000a00 */
[----:B------:R-:W2:Y:S01]  /*3fd0*/  LDCU.64 UR4, c[0x4][0x18] ;  /* 0x01000300ff0477ac */ /* 0x000ea20008000a00 */
[----:B------:R-:W-:Y:S01]  /*3fe0*/  CS2R R6, SRZ ;  /* 0x0000000000067805 */ /* 0x000fe2000001ff00 */
[----:B--2---:R-:W-:Y:S01]  /*3ff0*/  IMAD.U32 R4, RZ, RZ, UR4 ;  /* 0x00000004ff047e24 */ /* 0x004fe2000f8e00ff */
[----:B0-----:R-:W-:-:S07]  /*4000*/  MOV R5, UR5 ;  /* 0x0000000500057c02 */ /* 0x001fce0008000f00 */
[----:B------:R-:W-:-:S07]  /*4010*/  LEPC R20, `(.L_x_138) ;  /* 0x000000001014794e */ /* 0x000fce0000000000 */
[----:B-1----:R-:W-:Y:S05]  /*4020*/  CALL.ABS.NOINC R8 ;  /* 0x0000000008007343 */ /* 0x002fea0003c00000 */
.L_x_138:
[----:B------:R-:W-:-:S13]  /*4030*/  ISETP.NE.AND P6, PT, R28, RZ, PT ;  /* 0x000000ff1c00720c */ /* 0x000fda0003fc5270 */
[----:B------:R-:W-:Y:S05]  /*4040*/  @P6 BRA `(.L_x_139) ;  /* 0xfffffff000b46947 */ /* 0x000fea000383ffff */
[----:B------:R-:W-:Y:S05]  /*4050*/  BSYNC.RECONVERGENT B6 ;  /* 0x0000000000067941 */ /* 0x000fea0003800200 */
.L_x_121:
[----:B------:R-:W0:Y:S01]  /*4060*/  LDC.64 R2, c[0x4][R2] ;  /* 0x0100000002027b82 */ /* 0x000e220000000a00 */
[----:B------:R-:W1:Y:S01]  /*4070*/  LDCU.64 UR4, c[0x4][0x48] ;  /* 0x01000900ff0477ac */ /* 0x000e620008000a00 */
[----:B------:R-:W-:Y:S01]  /*4080*/  CS2R R6, SRZ ;  /* 0x0000000000067805 */ /* 0x000fe2000001ff00 */
[----:B-1----:R-:W-:Y:S01]  /*4090*/  IMAD.U32 R4, RZ, RZ, UR4 ;  /* 0x00000004ff047e24 */ /* 0x002fe2000f8e00ff */
[----:B------:R-:W-:-:S07]  /*40a0*/  MOV R5, UR5 ;  /* 0x0000000500057c02 */ /* 0x000fce0008000f00 */
[----:B------:R-:W-:-:S07]  /*40b0*/  LEPC R20, `(.L_x_119) ;  /* 0x000000001014794e */ /* 0x000fce0000000000 */
[----:B0-----:R-:W-:Y:S05]  /*40c0*/  CALL.ABS.NOINC R2 ;  /* 0x0000000002007343 */ /* 0x001fea0003c00000 */
.L_x_119:
[----:B------:R-:W-:Y:S05]  /*40d0*/  BSYNC.RECONVERGENT B7 ;  /* 0x0000000000077941 */ /* 0x000fea0003800200 */
.L_x_118:
[----:B------:R-:W3:Y:S01]  /*40e0*/  S2R R22, SR_TID.X ;  /* 0x0000000000167919 */ /* 0x000ee20000002100 */
[--C-:B-1----:R-:W-:Y:S01]  /*40f0*/  HADD2.F32 R2, -RZ, R18.reuse.H1_H1 ;  /* 0x30000012ff027230 */ /* 0x102fe20000004100 */
[----:B------:R-:W1:Y:S01]  /*4100*/  LDCU.64 UR4, c[0x4][0x50] ;  /* 0x01000a00ff0477ac */ /* 0x000e620008000a00 */
[--C-:B------:R-:W-:Y:S02]  /*4110*/  HADD2.F32 R14, -RZ, R17.reuse.H0_H0 ;  /* 0x20000011ff0e7230 */ /* 0x100fe40000004100 */
[----:B------:R-:W-:Y:S02]  /*4120*/  HADD2.F32 R20, -RZ, R17.H1_H1 ;  /* 0x30000011ff147230 */ /* 0x000fe40000004100 */
[----:B------:R-:W-:Y:S01]  /*4130*/  HADD2.F32 R28, -RZ, R18.H0_H0 ;  /* 0x20000012ff1c7230 */ /* 0x000fe20000004100 */
[----:B------:R-:W4:Y:S01]  /*4140*/  F2F.F64.F32 R2, R2 ;  /* 0x0000000200027310 */ /* 0x000f220000201800 */
[--C-:B------:R-:W-:Y:S02]  /*4150*/  HADD2.F32 R10, -RZ, R19.reuse.H0_H0 ;  /* 0x20000013ff0a7230 */ /* 0x100fe40000004100 */
[----:B------:R-:W-:-:S02]  /*4160*/  HADD2.F32 R12, -RZ, R19.H1_H1 ;  /* 0x30000013ff0c7230 */ /* 0x000fc40000004100 */
[--C-:B0-----:R-:W-:Y:S02]  /*4170*/  HADD2.F32 R4, -RZ, R16.reuse.H0_H0 ;  /* 0x20000010ff047230 */ /* 0x101fe40000004100 */
[----:B------:R-:W-:Y:S01]  /*4180*/  HADD2.F32 R6, -RZ, R16.H1_H1 ;  /* 0x30000010ff067230 */ /* 0x000fe20000004100 */
[----:B------:R-:W0:Y:S01]  /*4190*/  F2F.F64.F32 R14, R14 ;  /* 0x0000000e000e7310 */ /* 0x000e220000201800 */
[----:B----4-:R4:W-:Y:S07]  /*41a0*/  STL.64 [R1+0x30], R2 ;  /* 0x0000300201007387 */ /* 0x0109ee0000100a00 */
[----:B------:R-:W5:Y:S01]  /*41b0*/  F2F.F64.F32 R20, R20 ;  /* 0x0000001400147310 */ /* 0x000f620000201800 */
[----:B0-----:R-:W-:Y:S07]  /*41c0*/  STL.64 [R1+0x18], R14 ;  /* 0x0000180e01007387 */ /* 0x001fee0000100a00 */
[----:B------:R-:W0:Y:S01]  /*41d0*/  F2F.F64.F32 R28, R28 ;  /* 0x0000001c001c7310 */ /* 0x000e220000201800 */
[----:B----4-:R-:W-:Y:S01]  /*41e0*/  MOV R2, 0x0 ;  /* 0x0000000000027802 */ /* 0x010fe20000000f00 */
[----:B---3--:R-:W-:Y:S03]  /*41f0*/  STL [R1], R22 ;  /* 0x0000001601007387 */ /* 0x008fe60000100800 */
[----:B------:R3:W4:Y:S03]  /*4200*/  LDC.64 R8, c[0x4][R2] ;  /* 0x0100000002087b82 */ /* 0x0007260000000a00 */
[----:B------:R-:W1:Y:S01]  /*4210*/  F2F.F64.F32 R10, R10 ;  /* 0x0000000a000a7310 */ /* 0x000e620000201800 */
[----:B-----5:R-:W-:Y:S04]  /*4220*/  STL.64 [R1+0x20], R20 ;  /* 0x0000201401007387 */ /* 0x020fe80000100a00 */
[----:B0-----:R-:W-:Y:S03]  /*4230*/  STL.64 [R1+0x28], R28 ;  /* 0x0000281c01007387 */ /* 0x001fe60000100a00 */
[----:B------:R-:W0:Y:S01]  /*4240*/  F2F.F64.F32 R12, R12 ;  /* 0x0000000c000c7310 */ /* 0x000e220000201800 */
[----:B-1----:R-:W-:Y:S07]  /*4250*/  STL.64 [R1+0x38], R10 ;  /* 0x0000380a01007387 */ /* 0x002fee0000100a00 */
[----:B------:R-:W1:Y:S01]  /*4260*/  F2F.F64.F32 R4, R4 ;  /* 0x0000000400047310 */ /* 0x000e620000201800 */
[----:B0-----:R-:W-:Y:S07]  /*4270*/  STL.64 [R1+0x40], R12 ;  /* 0x0000400c01007387 */ /* 0x001fee0000100a00 */
[----:B------:R-:W0:Y:S01]  /*4280*/  F2F.F64.F32 R6, R6 ;  /* 0x0000000600067310 */ /* 0x000e220000201800 */
[----:B-1----:R1:W-:Y:S04]  /*4290*/  STL.64 [R1+0x8], R4 ;  /* 0x0000080401007387 */ /* 0x0023e80000100a00 */
[----:B0-----:R0:W-:Y:S01]  /*42a0*/  STL.64 [R1+0x10], R6 ;  /* 0x0000100601007387 */ /* 0x0011e20000100a00 */
[----:B-1----:R-:W-:Y:S01]  /*42b0*/  IMAD.U32 R4, RZ, RZ, UR4 ;  /* 0x00000004ff047e24 */ /* 0x002fe2000f8e00ff */
[----:B------:R-:W-:Y:S01]  /*42c0*/  MOV R5, UR5 ;  /* 0x0000000500057c02 */ /* 0x000fe20008000f00 */
[----:B0-----:R-:W-:Y:S01]  /*42d0*/  IMAD.MOV.U32 R6, RZ, RZ, R27 ;  /* 0x000000ffff067224 */ /* 0x001fe200078e001b */
[----:B---34-:R-:W-:-:S07]  /*42e0*/  MOV R7, R26 ;  /* 0x0000001a00077202 */ /* 0x018fce0000000f00 */
[----:B------:R-:W-:-:S07]  /*42f0*/  LEPC R20, `(.L_x_140) ;  /* 0x000000001014794e */ /* 0x000fce0000000000 */
[----:B--2---:R-:W-:Y:S05]  /*4300*/  CALL.ABS.NOINC R8 ;  /* 0x0000000008007343 */ /* 0x004fea0003c00000 */
.L_x_140:
[--C-:B------:R-:W-:Y:S01]  /*4310*/  HADD2.F32 R10, -RZ, R24.reuse.H1_H1 ;  /* 0x30000018ff0a7230 */ /* 0x100fe20000004100 */
[----:B------:R-:W-:Y:S05]  /*4320*/  WARPSYNC.ALL ;  /* 0x0000000000007948 */ /* 0x000fea0003800000 */
[--C-:B------:R-:W-:Y:S01]  /*4330*/  HADD2.F32 R12, -RZ, R25.reuse.H0_H0 ;  /* 0x20000019ff0c7230 */ /* 0x100fe20000004100 */
[----:B------:R-:W0:Y:S01]  /*4340*/  F2F.F64.F32 R10, R10 ;  /* 0x0000000a000a7310 */ /* 0x000e220000201800 */
[----:B------:R-:W-:Y:S01]  /*4350*/  HADD2.F32 R0, -RZ, R25.H1_H1 ;  /* 0x30000019ff007230 */ /* 0x000fe20000004100 */
[----:B------:R-:W-:Y:S01]  /*4360*/  STL [R1], R22 ;  /* 0x0000001601007387 */ /* 0x000fe20000100800 */
[----:B------:R-:W-:Y:S01]  /*4370*/  HADD2.F32 R6, -RZ, R24.H0_H0 ;  /* 0x20000018ff067230 */ /* 0x000fe20000004100 */
[----:B------:R1:W2:Y:S01]  /*4380*/  LDC.64 R8, c[0x4][R2] ;  /* 0x0100000002087b82 */ /* 0x0002a20000000a00 */
[----:B------:R-:W3:Y:S03]  /*4390*/  LDCU.64 UR4, c[0x4][0x58] ;  /* 0x01000b00ff0477ac */ /* 0x000ee60008000a00 */
[----:B------:R-:W4:Y:S01]  /*43a0*/  F2F.F64.F32 R12, R12 ;  /* 0x0000000c000c7310 */ /* 0x000f220000201800 */
[----:B0-----:R-:W-:Y:S07]  /*43b0*/  STL.64 [R1+0x10], R10 ;  /* 0x0000100a01007387 */ /* 0x001fee0000100a00 */
[----:B------:R-:W0:Y:S01]  /*43c0*/  F2F.F64.F32 R14, R0 ;  /* 0x00000000000e7310 */ /* 0x000e220000201800 */
[----:B----4-:R-:W-:Y:S07]  /*43d0*/  STL.64 [R1+0x18], R12 ;  /* 0x0000180c01007387 */ /* 0x010fee0000100a00 */
[----:B------:R-:W4:Y:S01]  /*43e0*/  F2F.F64.F32 R6, R6 ;  /* 0x0000000600067310 */ /* 0x000f220000201800 */
[----:B---3--:R-:W-:Y:S01]  /*43f0*/  IMAD.U32 R4, RZ, RZ, UR4 ;  /* 0x00000004ff047e24 */ /* 0x008fe2000f8e00ff */
[----:B------:R-:W-:Y:S01]  /*4400*/  MOV R5, UR5 ;  /* 0x0000000500057c02 */ /* 0x000fe20008000f00 */
[----:B0-----:R-:W-:Y:S04]  /*4410*/  STL.64 [R1+0x20], R14 ;  /* 0x0000200e01007387 */ /* 0x001fe80000100a00 */
[----:B----4-:R0:W-:Y:S02]  /*4420*/  STL.64 [R1+0x8], R6 ;  /* 0x0000080601007387 */ /* 0x0101e40000100a00 */
[----:B0-----:R-:W-:Y:S01]  /*4430*/  IMAD.MOV.U32 R6, RZ, RZ, R27 ;  /* 0x000000ffff067224 */ /* 0x001fe200078e001b */
[----:B------:R-:W-:Y:S01]  /*4440*/  MOV R7, R26 ;  /* 0x0000001a00077202 */ /* 0x000fe20000000f00 */
[----:B-12---:R-:W-:Y:S06]  /*4450*/  BAR.SYNC.DEFER_BLOCKING 0x0 ;  /* 0x0000000000007b1d */ /* 0x006fec0000010000 */
[----:B------:R-:W-:-:S07]  /*4460*/  LEPC R20, `(.L_x_141) ;  /* 0x000000001014794e */ /* 0x000fce0000000000 */
[----:B------:R-:W-:Y:S05]  /*4470*/  CALL.ABS.NOINC R8 ;  /* 0x0000000008007343 */ /* 0x000fea0003c00000 */
.L_x_141:
[----:B------:R-:W-:Y:S05]  /*4480*/  WARPSYNC.ALL ;  /* 0x0000000000007948 */ /* 0x000fea0003800000 */
[----:B------:R-:W-:Y:S01]  /*4490*/  HMMA.16816.F32 R16, R16, R24, RZ ;  /* 0x000000181010723c */ /* 0x000fe200000018ff */
[----:B------:R-:W-:Y:S01]  /*44a0*/  BAR.SYNC.DEFER_BLOCKING 0x0 ;  /* 0x0000000000007b1d */ /* 0x000fe20000010000 */
[----:B------:R-:W-:Y:S01]  /*44b0*/  IMAD.MOV.U32 R6, RZ, RZ, R27 ;  /* 0x000000ffff067224 */ /* 0x000fe200078e001b */
[----:B------:R-:W-:-:S06]  /*44c0*/  MOV R7, R26 ;  /* 0x0000001a00077202 */ /* 0x000fcc0000000f00 */
[----:B------:R-:W0:Y:S01]  /*44d0*/  LDC.64 R2, c[0x4][R2] ;  /* 0x0100000002027b82 */ /* 0x000e220000000a00 */
[----:B------:R-:W1:Y:S01]  /*44e0*/  LDCU.64 UR4, c[0x4][0x60] ;  /* 0x01000c00ff0477ac */ /* 0x000e620008000a00 */
[----:B------:R2:W-:Y:S08]  /*44f0*/  STL [R1], R22 ;  /* 0x0000001601007387 */ /* 0x0005f00000100800 */
[----:B------:R-:W3:Y:S01]  /*4500*/  F2F.F64.F32 R8, R16 ;  /* 0x0000001000087310 */ /* 0x000ee20000201800 */
[----:B-1----:R-:W-:-:S07]  /*4510*/  IMAD.U32 R4, RZ, RZ, UR4 ;  /* 0x00000004ff047e24 */ /* 0x002fce000f8e00ff */
[----:B------:R-:W1:Y:S01]  /*4520*/  F2F.F64.F32 R10, R17 ;  /* 0x00000011000a7310 */ /* 0x000e620000201800 */
[----:B------:R-:W-:Y:S01]  /*4530*/  MOV R5, UR5 ;  /* 0x0000000500057c02 */ /* 0x000fe20008000f00 */
[----:B---3--:R2:W-:Y:S06]  /*4540*/  STL.64 [R1+0x8], R8 ;  /* 0x0000080801007387 */ /* 0x0085ec0000100a00 */
[----:B------:R-:W3:Y:S01]  /*4550*/  F2F.F64.F32 R12, R18 ;  /* 0x00000012000c7310 */ /* 0x000ee20000201800 */
[----:B-1----:R2:W-:Y:S07]  /*4560*/  STL.64 [R1+0x10], R10 ;  /* 0x0000100a01007387 */ /* 0x0025ee0000100a00 */
[----:B------:R-:W1:Y:S01]  /*4570*/  F2F.F64.F32 R14, R19 ;  /* 0x00000013000e7310 */ /* 0x000e620000201800 */
[----:B---3--:R2:W-:Y:S04]  /*4580*/  STL.64 [R1+0x18], R12 ;  /* 0x0000180c01007387 */ /* 0x0085e80000100a00 */
[----:B-1----:R2:W-:Y:S01]  /*4590*/  STL.64 [R1+0x20], R14 ;  /* 0x0000200e01007387 */ /* 0x0025e20000100a00 */
[----:B0-----:R-:W-:Y:S06]  /*45a0*/  BAR.SYNC.DEFER_BLOCKING 0x0 ;  /* 0x0000000000007b1d */ /* 0x001fec0000010000 */
[----:B------:R-:W-:-:S07]  /*45b0*/  LEPC R20, `(.L_x_142) ;  /* 0x000000001014794e */ /* 0x000fce0000000000 */
[----:B--2---:R-:W-:Y:S05]  /*45c0*/  CALL.ABS.NOINC R2 ;  /* 0x0000000002007343 */ /* 0x004fea0003c00000 */
.L_x_142:
[----:B------:R-:W-:Y:S05]  /*45d0*/  EXIT ;  /* 0x000000000000794d */ /* 0x000fea0003800000 */
.L_x_143:
        /* <DEDUP_REMOVED lines=10> */
.L_x_145:


//--------------------- .nv.global.init           --------------------------
	.section	.nv.global.init,"aw",@progbits
.nv.global.init:
	.type		$str$2,@object
	.size		$str$2,($str$1 - $str$2)
$str$2:
        /*0000*/ 	.byte	0x0a, 0x00
	.type		$str$1,@object
	.size		$str$1,($str$12 - $str$1)
$str$1:
        /*0002*/ 	.byte	0x25, 0x66, 0x20, 0x00
	.type		$str$12,@object
	.size		$str$12,($str$13 - $str$12)
$str$12:
        /*0006*/ 	.byte	0x3d, 0x3d, 0x3d, 0x3d, 0x3d, 0x3d, 0x3d, 0x3d, 0x3d, 0x3d, 0x3d, 0x3d, 0x3d, 0x3d, 0x3d, 0x3d
        /*0016*/ 	.byte	0x3d, 0x3d, 0x74, 0x72, 0x61, 0x6e, 0x73, 0x5f, 0x42, 0x3d, 0x3d, 0x3d, 0x3d, 0x3d, 0x3d, 0x3d
        /*0026*/ 	.byte	0x3d, 0x3d, 0x3d, 0x3d, 0x3d, 0x3d, 0x0a, 0x00
	.type		$str$13,@object
	.size		$str$13,($str$5 - $str$13)
$str$13:
        /*002e*/ 	.byte	0x3d, 0x3d, 0x3d, 0x3d, 0x3d, 0x3d, 0x3d, 0x3d, 0x3d, 0x3d, 0x3d, 0x3d, 0x3d, 0x3d, 0x3d, 0x3d
        /*003e*/ 	.byte	0x3d, 0x3d, 0x74, 0x72, 0x61, 0x6e, 0x73, 0x5f, 0x42, 0x3d, 0x3d, 0x3d, 0x3d, 0x3d, 0x3d, 0x3d
        /*004e*/ 	.byte	0x3d, 0x3d, 0x3d, 0x3d, 0x3d, 0x3d, 0x0a, 0x0a, 0x00
	.type		$str$5,@object
	.size		$str$5,($str$7 - $str$5)
$str$5:
        /*0057*/ 	.byte	0x3d, 0x3d, 0x3d, 0x3d, 0x3d, 0x3d, 0x3d, 0x3d, 0x3d, 0x3d, 0x3d, 0x3d, 0x3d, 0x73, 0x6d, 0x65
        /*0067*/ 	.byte	0x6d, 0x41, 0x20, 0x3d, 0x3d, 0x3d, 0x3d, 0x3d, 0x3d, 0x3d, 0x3d, 0x3d, 0x3d, 0x3d, 0x3d, 0x3d
        /*0077*/ 	.byte	0x3d, 0x3d, 0x3d, 0x3d, 0x3d, 0x3d, 0x3d, 0x3d, 0x0a, 0x00
	.type		$str$7,@object
	.size		$str$7,($str$8 - $str$7)
$str$7:
        /*0081*/ 	.byte	0x3d, 0x3d, 0x3d, 0x3d, 0x3d, 0x3d, 0x3d, 0x3d, 0x3d, 0x3d, 0x3d, 0x3d, 0x3d, 0x73, 0x6d, 0x65
        /*0091*/ 	.byte	0x6d, 0x42, 0x20, 0x3d, 0x3d, 0x3d, 0x3d, 0x3d, 0x3d, 0x3d, 0x3d, 0x3d, 0x3d, 0x3d, 0x3d, 0x3d
        /*00a1*/ 	.byte	0x3d, 0x3d, 0x3d, 0x3d, 0x3d, 0x3d, 0x3d, 0x3d, 0x0a, 0x00
	.type		$str$8,@object
	.size		$str$8,($str - $str$8)
$str$8:
        /*00ab*/ 	.byte	0x3d, 0x3d, 0x3d, 0x3d, 0x3d, 0x3d, 0x3d, 0x3d, 0x3d, 0x3d, 0x3d, 0x3d, 0x3d, 0x73, 0x6d, 0x65
        /*00bb*/ 	.byte	0x6d, 0x42, 0x20, 0x3d, 0x3d, 0x3d, 0x3d, 0x3d, 0x3d, 0x3d, 0x3d, 0x3d, 0x3d, 0x3d, 0x3d, 0x3d
        /*00cb*/ 	.byte	0x3d, 0x3d, 0x3d, 0x3d, 0x3d, 0x3d, 0x3d, 0x3d, 0x0a, 0x0a, 0x00
	.type		$str,@object
	.size		$str,($str$4 - $str)
$str:
        /*00d6*/ 	.byte	0x3d, 0x3d, 0x3d, 0x3d, 0x3d, 0x3d, 0x3d, 0x3d, 0x3d, 0x3d, 0x3d, 0x3d, 0x3d, 0x3d, 0x3d, 0x47
        /*00e6*/ 	.byte	0x50, 0x55, 0x5f, 0x69, 0x6e, 0x69, 0x74, 0x5f, 0x41, 0x3d, 0x3d, 0x3d, 0x3d, 0x3d, 0x3d, 0x3d
        /*00f6*/ 	.byte	0x3d, 0x3d, 0x3d, 0x3d, 0x3d, 0x3d, 0x3d, 0x3d, 0x3d, 0x0a, 0x00
	.type		$str$4,@object
	.size		$str$4,($str$6 - $str$4)
$str$4:
        /*0101*/ 	.byte	0x3d, 0x3d, 0x3d, 0x3d, 0x3d, 0x3d, 0x3d, 0x3d, 0x3d, 0x3d, 0x3d, 0x3d, 0x3d, 0x3d, 0x3d, 0x47
        /*0111*/ 	.byte	0x50, 0x55, 0x5f, 0x69, 0x6e, 0x69, 0x74, 0x5f, 0x42, 0x3d, 0x3d, 0x3d, 0x3d, 0x3d, 0x3d, 0x3d
        /*0121*/ 	.byte	0x3d, 0x3d, 0x3d, 0x3d, 0x3d, 0x3d, 0x3d, 0x3d, 0x3d, 0x0a, 0x00
	.type		$str$6,@object
	.size		$str$6,($str$3 - $str$6)
$str$6:
        /*012c*/ 	.byte	0x3d, 0x3d, 0x3d, 0x3d, 0x3d, 0x3d, 0x3d, 0x3d, 0x3d, 0x3d, 0x3d, 0x3d, 0x3d, 0x73, 0x6d, 0x65
        /*013c*/ 	.byte	0x6d, 0x41, 0x20, 0x3d, 0x3d, 0x3d, 0x3d, 0x3d, 0x3d, 0x3d, 0x3d, 0x3d, 0x3d, 0x3d, 0x3d, 0x3d
        /*014c*/ 	.byte	0x3d, 0x3d, 0x3d, 0x3d, 0x3d, 0x3d, 0x3d, 0x3d, 0x0a, 0x0a, 0x00
	.type		$str$3,@object
	.size		$str$3,($str$10 - $str$3)
$str$3:
        /*0157*/ 	.byte	0x3d, 0x3d, 0x3d, 0x3d, 0x3d, 0x3d, 0x3d, 0x3d, 0x3d, 0x3d, 0x3d, 0x3d, 0x3d, 0x3d, 0x3d, 0x3d
        /*0167*/ 	.byte	0x3d, 0x3d, 0x3d, 0x3d, 0x3d, 0x3d, 0x3d, 0x3d, 0x3d, 0x3d, 0x3d, 0x3d, 0x3d, 0x3d, 0x3d, 0x3d
        /*0177*/ 	.byte	0x3d, 0x3d, 0x3d, 0x3d, 0x3d, 0x3d, 0x3d, 0x3d, 0x3d, 0x3d, 0x0a, 0x0a, 0x0a, 0x00
	.type		$str$10,@object
	.size		$str$10,($str$11 - $str$10)
$str$10:
        /*0185*/ 	.byte	0x5b, 0x42, 0x5d, 0x20, 0x74, 0x68, 0x72, 0x65, 0x61, 0x64, 0x49, 0x64, 0x78, 0x20, 0x20, 0x25
        /*0195*/ 	.byte	0x64, 0x20, 0x68, 0x6f, 0x6c, 0x64, 0x73, 0x20, 0x20, 0x72, 0x65, 0x67, 0x5b, 0x30, 0x5d, 0x20
        /*01a5*/ 	.byte	0x20, 0x25, 0x66, 0x20, 0x25, 0x66, 0x20, 0x72, 0x65, 0x67, 0x5b, 0x31, 0x5d, 0x20, 0x20, 0x25
        /*01b5*/ 	.byte	0x66, 0x20, 0x25, 0x66, 0x20, 0x0a, 0x00
	.type		$str$11,@object
	.size		$str$11,($str$9 - $str$11)
$str$11:
        /*01bc*/ 	.byte	0x5b, 0x43, 0x5d, 0x20, 0x74, 0x68, 0x72, 0x65, 0x61, 0x64, 0x49, 0x64, 0x78, 0x20, 0x20, 0x25
        /*01cc*/ 	.byte	0x64, 0x20, 0x68, 0x6f, 0x6c, 0x64, 0x73, 0x20, 0x20, 0x72, 0x65, 0x67, 0x5b, 0x30, 0x5d, 0x20
        /*01dc*/ 	.byte	0x20, 0x25, 0x66, 0x20, 0x72, 0x65, 0x67, 0x5b, 0x31, 0x5d, 0x20, 0x25, 0x66, 0x20, 0x72, 0x65
        /*01ec*/ 	.byte	0x67, 0x5b, 0x32, 0x5d, 0x20, 0x20, 0x25, 0x66, 0x20, 0x72, 0x65, 0x67, 0x5b, 0x33, 0x5d, 0x20
        /*01fc*/ 	.byte	0x25, 0x66, 0x0a, 0x00
	.type		$str$9,@object
	.size		$str$9,(.L_9 - $str$9)
$str$9:
        /*0200*/ 	.byte	0x74, 0x68, 0x72, 0x65, 0x61, 0x64, 0x49, 0x64, 0x78, 0x20, 0x20, 0x25, 0x64, 0x20, 0x68, 0x6f
        /*0210*/ 	.byte	0x6c, 0x64, 0x73, 0x20, 0x20, 0x72, 0x65, 0x67, 0x5b, 0x30, 0x5d, 0x20, 0x20, 0x25, 0x66, 0x20
        /*0220*/ 	.byte	0x25, 0x66, 0x20, 0x72, 0x65, 0x67, 0x5b, 0x31, 0x5d, 0x20, 0x20, 0x25, 0x66, 0x20, 0x25, 0x66
        /*0230*/ 	.byte	0x20, 0x72, 0x65, 0x67, 0x5b, 0x32, 0x5d, 0x20, 0x20, 0x25, 0x66, 0x20, 0x25, 0x66, 0x20, 0x72
        /*0240*/ 	.byte	0x65, 0x67, 0x5b, 0x33, 0x5d, 0x20, 0x20, 0x25, 0x66, 0x20, 0x25, 0x66, 0x0a, 0x00
.L_9:


//--------------------- .nv.shared.reserved.0     --------------------------
	.section	.nv.shared.reserved.0,"aw",@nobits
	.weak		__nv_reservedSMEM_offset_0_alias
	.size		__nv_reservedSMEM_offset_0_alias, 0, 64
	.other		__nv_reservedSMEM_offset_0_alias,@"STO_CUDA_RESERVED_SHARED STV_DEFAULT"
__nv_reservedSMEM_offset_0_alias:
	.zero		0
	.zero		64


//--------------------- .nv.shared._Z8GPU_gemmP6__halfS0_Pf --------------------------
	.section	.nv.shared._Z8GPU_gemmP6__halfS0_Pf,"aw",@nobits
	.sectionflags	@""
	.align	2
.nv.shared._Z8GPU_gemmP6__halfS0_Pf:
	.zero		1792


//--------------------- .nv.constant0._Z5transP6__halfS0_ii --------------------------
	.section	.nv.constant0._Z5transP6__halfS0_ii,"a",@progbits
	.sectionflags	@""
	.align	4
.nv.constant0._Z5transP6__halfS0_ii:
	.zero		920


//--------------------- .nv.constant0._Z8GPU_gemmP6__halfS0_Pf --------------------------
	.section	.nv.constant0._Z8GPU_gemmP6__halfS0_Pf,"a",@progbits
	.sectionflags	@""
	.align	4
.nv.constant0._Z8GPU_gemmP6__halfS0_Pf:
	.zero		920


//--------------------- SYMBOLS --------------------------

	.type		.nv.reservedSmem.offset0,@object
	.size		.nv.reservedSmem.offset0,0x4
	.type		.nv.reservedSmem.cap,@object
	.size		.nv.reservedSmem.cap,0x4
	.type		vprintf,@function
